	.target	sm_90a

	.elftype	@"ET_EXEC"


//--------------------- .note.nv.tkinfo           --------------------------
	.section	.note.nv.tkinfo,"",@"SHT_NOTE"
	.sectionflags	@"SHF_NOTE_NV_TKINFO"
	.tkinfo
        /*0018*/ 	.word	0x00000002
        /*0030*/ 	.string	""
        /*0030*/ 	.string	"ptxas"
        /*0030*/ 	.string	"Cuda compilation tools, release 13.0, V13.0.88"
        /*0030*/ 	.string	"Build cuda_13.0.r13.0/compiler.36424714_0"
        /*0030*/ 	.string	"-v  -suppress-debug-info  -lineinfo  -arch sm_90a "



//--------------------- .note.nv.cuinfo           --------------------------
	.section	.note.nv.cuinfo,"",@"SHT_NOTE"
	.sectionflags	@"SHF_NOTE_NV_CUINFO"
        /*0018*/ 	.short	0x0002
        /*001a*/ 	.short	0x005a
        /*001c*/ 	.short	0x0082
	.zero		2


//--------------------- .nv.info                  --------------------------
	.section	.nv.info,"",@"SHT_CUDA_INFO"
	.align	4


	//----- nvinfo : EIATTR_REGCOUNT
	.align		4
        /*0000*/ 	.byte	0x04, 0x2f
        /*0002*/ 	.short	(.L_1 - .L_0)
	.align		4
.L_0:
        /*0004*/ 	.word	index@(gluon_wgmma)
        /*0008*/ 	.word	0x0000005a


	//----- nvinfo : EIATTR_FRAME_SIZE
	.align		4
.L_1:
        /*000c*/ 	.byte	0x04, 0x11
        /*000e*/ 	.short	(.L_3 - .L_2)
	.align		4
.L_2:
        /*0010*/ 	.word	index@(gluon_wgmma)
        /*0014*/ 	.word	0x00000000


	//----- nvinfo : EIATTR_MIN_STACK_SIZE
	.align		4
.L_3:
        /*0018*/ 	.byte	0x04, 0x12
        /*001a*/ 	.short	(.L_5 - .L_4)
	.align		4
.L_4:
        /*001c*/ 	.word	index@(gluon_wgmma)
        /*0020*/ 	.word	0x00000000
.L_5:


//--------------------- .nv.compat                --------------------------
	.section	.nv.compat,"",@"SHT_CUDA_COMPAT_INFO"
	.align	4
        /*0000*/ 	.byte	0x02, 0x09, 0x01, 0x00, 0x02, 0x02, 0x04, 0x00, 0x02, 0x05, 0x05, 0x00, 0x03, 0x07, 0x01, 0x01
        /*0010*/ 	.byte	0x02, 0x03, 0x03, 0x00, 0x02, 0x06, 0x01, 0x00, 0x04, 0x0b, 0x08, 0x00, 0x00, 0x00, 0x00, 0x00
        /*0020*/ 	.byte	0x00, 0x00, 0x00, 0x00


//--------------------- .nv.info.gluon_wgmma      --------------------------
	.section	.nv.info.gluon_wgmma,"",@"SHT_CUDA_INFO"
	.sectionflags	@""
	.align	4


	//----- nvinfo : EIATTR_CUDA_API_VERSION
	.align		4
        /*0000*/ 	.byte	0x04, 0x37
        /*0002*/ 	.short	(.L_7 - .L_6)
.L_6:
        /*0004*/ 	.word	0x00000082


	//----- nvinfo : EIATTR_KPARAM_INFO
	.align		4
.L_7:
        /*0008*/ 	.byte	0x04, 0x17
        /*000a*/ 	.short	(.L_9 - .L_8)
.L_8:
        /*000c*/ 	.word	0x00000000
        /*0010*/ 	.short	0x000a
        /*0012*/ 	.short	0x0048
        /*0014*/ 	.byte	0x00, 0xf4, 0x21, 0x00


	//----- nvinfo : EIATTR_KPARAM_INFO
	.align		4
.L_9:
        /*0018*/ 	.byte	0x04, 0x17
        /*001a*/ 	.short	(.L_11 - .L_10)
.L_10:
        /*001c*/ 	.word	0x00000000
        /*0020*/ 	.short	0x0009
        /*0022*/ 	.short	0x0040
        /*0024*/ 	.byte	0x00, 0xf4, 0x21, 0x00


	//----- nvinfo : EIATTR_KPARAM_INFO
	.align		4
.L_11:
        /*0028*/ 	.byte	0x04, 0x17
        /*002a*/ 	.short	(.L_13 - .L_12)
.L_12:
        /*002c*/ 	.word	0x00000000
        /*0030*/ 	.short	0x0008
        /*0032*/ 	.short	0x0038
        /*0034*/ 	.byte	0x00, 0xf0, 0x21, 0x00


	//----- nvinfo : EIATTR_KPARAM_INFO
	.align		4
.L_13:
        /*0038*/ 	.byte	0x04, 0x17
        /*003a*/ 	.short	(.L_15 - .L_14)
.L_14:
        /*003c*/ 	.word	0x00000000
        /*0040*/ 	.short	0x0007
        /*0042*/ 	.short	0x0030
        /*0044*/ 	.byte	0x00, 0xf0, 0x21, 0x00


	//----- nvinfo : EIATTR_KPARAM_INFO
	.align		4
.L_15:
        /*0048*/ 	.byte	0x04, 0x17
        /*004a*/ 	.short	(.L_17 - .L_16)
.L_16:
        /*004c*/ 	.word	0x00000000
        /*0050*/ 	.short	0x0006
        /*0052*/ 	.short	0x0028
        /*0054*/ 	.byte	0x00, 0xf0, 0x21, 0x00


	//----- nvinfo : EIATTR_KPARAM_INFO
	.align		4
.L_17:
        /*0058*/ 	.byte	0x04, 0x17
        /*005a*/ 	.short	(.L_19 - .L_18)
.L_18:
        /*005c*/ 	.word	0x00000000
        /*0060*/ 	.short	0x0005
        /*0062*/ 	.short	0x0020
        /*0064*/ 	.byte	0x00, 0xf0, 0x11, 0x00


	//----- nvinfo : EIATTR_KPARAM_INFO
	.align		4
.L_19:
        /*0068*/ 	.byte	0x04, 0x17
        /*006a*/ 	.short	(.L_21 - .L_20)
.L_20:
        /*006c*/ 	.word	0x00000000
        /*0070*/ 	.short	0x0004
        /*0072*/ 	.short	0x001c
        /*0074*/ 	.byte	0x00, 0xf0, 0x11, 0x00


	//----- nvinfo : EIATTR_KPARAM_INFO
	.align		4
.L_21:
        /*0078*/ 	.byte	0x04, 0x17
        /*007a*/ 	.short	(.L_23 - .L_22)
.L_22:
        /*007c*/ 	.word	0x00000000
        /*0080*/ 	.short	0x0003
        /*0082*/ 	.short	0x0018
        /*0084*/ 	.byte	0x00, 0xf0, 0x11, 0x00


	//----- nvinfo : EIATTR_KPARAM_INFO
	.align		4
.L_23:
        /*0088*/ 	.byte	0x04, 0x17
        /*008a*/ 	.short	(.L_25 - .L_24)
.L_24:
        /*008c*/ 	.word	0x00000000
        /*0090*/ 	.short	0x0002
        /*0092*/ 	.short	0x0010
        /*0094*/ 	.byte	0x00, 0xf4, 0x21, 0x00


	//----- nvinfo : EIATTR_KPARAM_INFO
	.align		4
.L_25:
        /*0098*/ 	.byte	0x04, 0x17
        /*009a*/ 	.short	(.L_27 - .L_26)
.L_26:
        /*009c*/ 	.word	0x00000000
        /*00a0*/ 	.short	0x0001
        /*00a2*/ 	.short	0x0008
        /*00a4*/ 	.byte	0x00, 0xf4, 0x21, 0x00


	//----- nvinfo : EIATTR_KPARAM_INFO
	.align		4
.L_27:
        /*00a8*/ 	.byte	0x04, 0x17
        /*00aa*/ 	.short	(.L_29 - .L_28)
.L_28:
        /*00ac*/ 	.word	0x00000000
        /*00b0*/ 	.short	0x0000
        /*00b2*/ 	.short	0x0000
        /*00b4*/ 	.byte	0x00, 0xf4, 0x21, 0x00


	//----- nvinfo : EIATTR_SPARSE_MMA_MASK
	.align		4
.L_29:
        /*00b8*/ 	.byte	0x03, 0x50
        /*00ba*/ 	.short	0x0000


	//----- nvinfo : EIATTR_MAXREG_COUNT
	.align		4
        /*00bc*/ 	.byte	0x03, 0x1b
        /*00be*/ 	.short	0x00ff


	//----- nvinfo : EIATTR_NUM_BARRIERS
	.align		4
        /*00c0*/ 	.byte	0x02, 0x4c
        /*00c2*/ 	.byte	0x01
	.zero		1


	//----- nvinfo : EIATTR_MERCURY_ISA_VERSION
	.align		4
        /*00c4*/ 	.byte	0x03, 0x5f
        /*00c6*/ 	.short	0x0101


	//----- nvinfo : EIATTR_INT_WARP_WIDE_INSTR_OFFSETS
	.align		4
        /*00c8*/ 	.byte	0x04, 0x31
        /*00ca*/ 	.short	(.L_31 - .L_30)


	//   ....[0]....
.L_30:
        /*00cc*/ 	.word	0x00001320


	//   ....[1]....
        /*00d0*/ 	.word	0x00001340


	//   ....[2]....
        /*00d4*/ 	.word	0x00001350


	//   ....[3]....
        /*00d8*/ 	.word	0x00001360


	//   ....[4]....
        /*00dc*/ 	.word	0x00001470


	//   ....[5]....
        /*00e0*/ 	.word	0x00001970


	//   ....[6]....
        /*00e4*/ 	.word	0x00001980


	//   ....[7]....
        /*00e8*/ 	.word	0x000019f0


	//   ....[8]....
        /*00ec*/ 	.word	0x00001a00


	//   ....[9]....
        /*00f0*/ 	.word	0x000020a0


	//   ....[10]....
        /*00f4*/ 	.word	0x000020b0


	//----- nvinfo : EIATTR_COOP_GROUP_MASK_REGIDS
	.align		4
.L_31:
        /*00f8*/ 	.byte	0x04, 0x29
        /*00fa*/ 	.short	(.L_33 - .L_32)


	//   ....[0]....
.L_32:
        /*00fc*/ 	.word	0xffffffff


	//   ....[1]....
        /*0100*/ 	.word	0xffffffff


	//   ....[2]....
        /*0104*/ 	.word	0xffffffff


	//----- nvinfo : EIATTR_COOP_GROUP_INSTR_OFFSETS
	.align		4
.L_33:
        /*0108*/ 	.byte	0x04, 0x28
        /*010a*/ 	.short	(.L_35 - .L_34)


	//   ....[0]....
.L_34:
        /*010c*/ 	.word	0x00000150


	//   ....[1]....
        /*0110*/ 	.word	0x00000700


	//   ....[2]....
        /*0114*/ 	.word	0x00000cf0


	//----- nvinfo : EIATTR_MBARRIER_INSTR_OFFSETS
	.align		4
.L_35:
        /*0118*/ 	.byte	0x04, 0x39
        /*011a*/ 	.short	(.L_37 - .L_36)


	//   ....[0]....
.L_36:
        /*011c*/ 	.word	0x000014d0
        /*0120*/ 	.word	0x000000ff
        /*0124*/ 	.word	0x00020000
        /*0128*/ 	.short	0x0100
        /*012a*/ 	.byte	0x14
	.zero		1


	//   ....[1]....
        /*012c*/ 	.word	0x00001640
        /*0130*/ 	.word	0x000000ff
        /*0134*/ 	.word	0x00020008
        /*0138*/ 	.short	0x0100
        /*013a*/ 	.byte	0x14
	.zero		1


	//   ....[2]....
        /*013c*/ 	.word	0x00001670
        /*0140*/ 	.word	0x000000ff
        /*0144*/ 	.word	0x00020010
        /*0148*/ 	.short	0x0100
        /*014a*/ 	.byte	0x14
	.zero		1


	//   ....[3]....
        /*014c*/ 	.word	0x00001690
        /*0150*/ 	.word	0x000000ff
        /*0154*/ 	.word	0x00020018
        /*0158*/ 	.short	0x0100
        /*015a*/ 	.byte	0x14
	.zero		1


	//   ....[4]....
        /*015c*/ 	.word	0x00001ab0
        /*0160*/ 	.word	0x000000ff
        /*0164*/ 	.word	0x00020000
        /*0168*/ 	.short	0x010a
        /*016a*/ 	.byte	0x12
	.zero		1


	//   ....[5]....
        /*016c*/ 	.word	0x00001e30
        /*0170*/ 	.word	0x000000ff
        /*0174*/ 	.word	0x00020000
        /*0178*/ 	.short	0x0108
        /*017a*/ 	.byte	0x14
	.zero		1


	//   ....[6]....
        /*017c*/ 	.word	0x00001f50
        /*0180*/ 	.word	0x000000ff
        /*0184*/ 	.word	0x00020008
        /*0188*/ 	.short	0x0108
        /*018a*/ 	.byte	0x14
	.zero		1


	//   ....[7]....
        /*018c*/ 	.word	0x00002030
        /*0190*/ 	.word	0x000000ff
        /*0194*/ 	.word	0x00020010
        /*0198*/ 	.short	0x0108
        /*019a*/ 	.byte	0x14
	.zero		1


	//   ....[8]....
        /*019c*/ 	.word	0x000020c0
        /*01a0*/ 	.word	0x000000ff
        /*01a4*/ 	.word	0x00020018
        /*01a8*/ 	.short	0x0108
        /*01aa*/ 	.byte	0x14
	.zero		1


	//   ....[9]....
        /*01ac*/ 	.word	0x000021f0
        /*01b0*/ 	.word	0x000000ff
        /*01b4*/ 	.word	0x00020000
        /*01b8*/ 	.short	0x010a
        /*01ba*/ 	.byte	0x12
	.zero		1


	//----- nvinfo : EIATTR_NUM_MBARRIERS
	.align		4
.L_37:
        /*01bc*/ 	.byte	0x03, 0x38
        /*01be*/ 	.short	0x0004


	//----- nvinfo : EIATTR_EXIT_INSTR_OFFSETS
	.align		4
        /*01c0*/ 	.byte	0x04, 0x1c
        /*01c2*/ 	.short	(.L_39 - .L_38)


	//   ....[0]....
.L_38:
        /*01c4*/ 	.word	0x000021e0


	//----- nvinfo : EIATTR_REQNTID
	.align		4
.L_39:
        /*01c8*/ 	.byte	0x04, 0x10
        /*01ca*/ 	.short	(.L_41 - .L_40)
.L_40:
        /*01cc*/ 	.word	0x00000100
        /*01d0*/ 	.word	0x00000001
        /*01d4*/ 	.word	0x00000001


	//----- nvinfo : EIATTR_CRS_STACK_SIZE
	.align		4
.L_41:
        /*01d8*/ 	.byte	0x04, 0x1e
        /*01da*/ 	.short	(.L_43 - .L_42)
.L_42:
        /*01dc*/ 	.word	0x00000000


	//----- nvinfo : EIATTR_CBANK_PARAM_SIZE
	.align		4
.L_43:
        /*01e0*/ 	.byte	0x03, 0x19
        /*01e2*/ 	.short	0x0050


	//----- nvinfo : EIATTR_PARAM_CBANK
	.align		4
        /*01e4*/ 	.byte	0x04, 0x0a
        /*01e6*/ 	.short	(.L_45 - .L_44)
	.align		4
.L_44:
        /*01e8*/ 	.word	index@(.nv.constant0.gluon_wgmma)
        /*01ec*/ 	.short	0x0210
        /*01ee*/ 	.short	0x0050


	//----- nvinfo : EIATTR_SW_WAR
	.align		4
.L_45:
        /*01f0*/ 	.byte	0x04, 0x36
        /*01f2*/ 	.short	(.L_47 - .L_46)
.L_46:
        /*01f4*/ 	.word	0x00000008
.L_47:


//--------------------- .nv.callgraph             --------------------------
	.section	.nv.callgraph,"",@"SHT_CUDA_CALLGRAPH"
	.align	4
	.sectionentsize	8
	.align		4
        /*0000*/ 	.word	0x00000000
	.align		4
        /*0004*/ 	.word	0xffffffff
	.align		4
        /*0008*/ 	.word	0x00000000
	.align		4
        /*000c*/ 	.word	0xfffffffe
	.align		4
        /*0010*/ 	.word	0x00000000
	.align		4
        /*0014*/ 	.word	0xfffffffd
	.align		4
        /*0018*/ 	.word	0x00000000
	.align		4
        /*001c*/ 	.word	0xfffffffc


//--------------------- .text.gluon_wgmma         --------------------------
	.section	.text.gluon_wgmma,"ax",@progbits
	.align	128
        .global         gluon_wgmma
        .type           gluon_wgmma,@function
        .size           gluon_wgmma,(.L_x_52 - gluon_wgmma)
        .other          gluon_wgmma,@"STO_CUDA_ENTRY STV_DEFAULT"
gluon_wgmma:
.text.gluon_wgmma:
[----:B------:R-:W-:Y:S01]  /*0000*/  LDC R1, c[0x0][0x28] ;  /* 0x00000a00ff017b82 */ /* 0x000fe20000000800 */
[----:B------:R-:W1:Y:S07]  /*0010*/  S2R R0, SR_TID.X ;  /* 0x0000000000007919 */ /* 0x000e6e0000002100 */
[----:B------:R-:W2:Y:S01]  /*0020*/  S2UR UR4, SR_CgaCtaId ;  /* 0x00000000000479c3 */ /* 0x000ea20000008800 */
[----:B------:R-:W-:Y:S01]  /*0030*/  UMOV UR20, 0x400 ;  /* 0x0000040000147882 */ /* 0x000fe20000000000 */
[----:B------:R-:W-:Y:S01]  /*0040*/  ULDC UR6, c[0x0][0xc] ;  /* 0x0000030000067ab9 */ /* 0x000fe20000000800 */
[----:B------:R-:W-:Y:S01]  /*0050*/  ULDC.64 UR26, c[0x0][0x250] ;  /* 0x00009400001a7ab9 */ /* 0x000fe20000000a00 */
[----:B------:R-:W-:Y:S04]  /*0060*/  BSSY B0, `(.L_x_0) ;  /* 0x000001f000007945 */ /* 0x000fe80003800000 */
[----:B------:R-:W3:Y:S08]  /*0070*/  LDC R4, c[0x0][0x228] ;  /* 0x00008a00ff047b82 */ /* 0x000ef00000000800 */
[----:B------:R-:W4:Y:S08]  /*0080*/  LDC R13, c[0x0][0x230] ;  /* 0x00008c00ff0d7b82 */ /* 0x000f300000000800 */
[----:B------:R-:W-:Y:S01]  /*0090*/  S2UR UR32, SR_CTAID.Y ;  /* 0x00000000002079c3 */ /* 0x000fe20000002600 */
[----:B--2---:R-:W-:-:S03]  /*00a0*/  ULEA UR20, UR4, UR20, 0x18 ;  /* 0x0000001404147291 */ /* 0x004fc6000f8ec03f */
[----:B------:R-:W-:Y:S01]  /*00b0*/  ULDC UR4, c[0x0][0x10] ;  /* 0x0000040000047ab9 */ /* 0x000fe20000000800 */
[----:B-1----:R-:W-:-:S03]  /*00c0*/  LOP3.LUT R6, R0, 0xff, RZ, 0xc0, !PT ;  /* 0x000000ff00067812 */ /* 0x002fc600078ec0ff */
[----:B------:R-:W1:Y:S01]  /*00d0*/  S2UR UR5, SR_CTAID.Z ;  /* 0x00000000000579c3 */ /* 0x000e620000002700 */
[----:B---3--:R-:W-:Y:S01]  /*00e0*/  VIADD R4, R4, 0xffffffff ;  /* 0xffffffff04047836 */ /* 0x008fe20000000000 */
[C---:B------:R-:W-:Y:S02]  /*00f0*/  ISETP.GE.U32.AND P0, PT, R6.reuse, 0x20, PT ;  /* 0x000000200600780c */ /* 0x040fe40003f06070 */
[C---:B------:R-:W-:Y:S02]  /*0100*/  ISETP.NE.U32.AND P2, PT, R6.reuse, RZ, PT ;  /* 0x000000ff0600720c */ /* 0x040fe40003f45070 */
[----:B------:R-:W-:Y:S02]  /*0110*/  LEA R12, R6, UR20, 0x2 ;  /* 0x00000014060c7c11 */ /* 0x000fe4000f8e10ff */
[----:B------:R-:W2:Y:S01]  /*0120*/  S2UR UR33, SR_CTAID.X ;  /* 0x00000000002179c3 */ /* 0x000ea20000002500 */
[----:B----4-:R-:W-:-:S06]  /*0130*/  VIADD R9, R13, 0xffffffff ;  /* 0xffffffff0d097836 */ /* 0x010fcc0000000000 */
[----:B------:R3:W-:Y:S01]  /*0140*/  @!P0 STS [R12], RZ ;  /* 0x000000ff0c008388 */ /* 0x0007e20000000800 */
[----:B------:R-:W-:-:S03]  /*0150*/  NOP ;  /* 0x0000000000007918 */ /* 0x000fc60000000000 */
[----:B------:R3:W-:Y:S01]  /*0160*/  @!P2 STS [UR20+0x24], R4 ;  /* 0x00002404ff00a988 */ /* 0x0007e20008000814 */
[----:B-1----:R-:W-:-:S03]  /*0170*/  UIMAD UR4, UR5, UR4, UR32 ;  /* 0x00000004050472a4 */ /* 0x002fc6000f8e0220 */
[----:B------:R3:W-:Y:S01]  /*0180*/  @!P2 STS [UR20+0x20], R9 ;  /* 0x00002009ff00a988 */ /* 0x0007e20008000814 */
[----:B--2---:R-:W-:-:S04]  /*0190*/  UIMAD UR4, UR4, UR6, UR33 ;  /* 0x00000006040472a4 */ /* 0x004fc8000f8e0221 */
[----:B------:R-:W-:-:S03]  /*01a0*/  UIMAD UR5, UR4, 0x180, URZ ;  /* 0x00000180040578a4 */ /* 0x000fc6000f8e023f */
[----:B------:R-:W-:Y:S01]  /*01b0*/  UMOV UR4, URZ ;  /* 0x0000003f00047c82 */ /* 0x000fe20008000000 */
[----:B------:R-:W-:-:S04]  /*01c0*/  UIADD3 UR22, UP0, UR5, UR26, URZ ;  /* 0x0000001a05167290 */ /* 0x000fc8000ff1e03f */
[----:B------:R-:W-:Y:S01]  /*01d0*/  ULEA.HI.X.SX32 UR23, UR5, UR27, 0x1, UP0 ;  /* 0x0000001b05177291 */ /* 0x000fe200080f0e3f */
[----:B---3--:R-:W-:Y:S11]  /*01e0*/  @P2 BRA `(.L_x_1) ;  /* 0x0000000000182947 */ /* 0x008ff60003800000 */
[----:B------:R-:W1:Y:S01]  /*01f0*/  LDS R2, [UR20+0x8] ;  /* 0x00000814ff027984 */ /* 0x000e620008000800 */
[----:B------:R-:W2:Y:S01]  /*0200*/  LDC.64 R10, c[0x0][0x210] ;  /* 0x00008400ff0a7b82 */ /* 0x000ea20000000a00 */
[----:B------:R-:W-:Y:S02]  /*0210*/  IMAD.MOV.U32 R3, RZ, RZ, 0x70 ;  /* 0x00000070ff037424 */ /* 0x000fe400078e00ff */
[----:B--2---:R2:W-:Y:S03]  /*0220*/  STS.64 [UR20], R10 ;  /* 0x0000000aff007988 */ /* 0x0045e60008000a14 */
[----:B-1----:R-:W-:-:S05]  /*0230*/  LOP3.LUT R2, R2, 0x10, R3, 0xd8, !PT ;  /* 0x0000001002027812 */ /* 0x002fca00078ed803 */
[----:B------:R2:W-:Y:S02]  /*0240*/  STS [UR20+0x8], R2 ;  /* 0x00000802ff007988 */ /* 0x0005e40008000814 */
.L_x_1:
[----:B------:R-:W-:Y:S05]  /*0250*/  BSYNC B0 ;  /* 0x0000000000007941 */ /* 0x000fea0003800000 */
.L_x_0:
[----:B------:R-:W-:Y:S04]  /*0260*/  BSSY B0, `(.L_x_2) ;  /* 0x000000a000007945 */ /* 0x000fe80003800000 */
[----:B------:R-:W-:Y:S05]  /*0270*/  @P2 BRA `(.L_x_3) ;  /* 0x0000000000202947 */ /* 0x000fea0003800000 */
[----:B--2---:R-:W1:Y:S01]  /*0280*/  LDS R2, [UR20+0x34] ;  /* 0x00003414ff027984 */ /* 0x004e620008000800 */
[----:B------:R-:W-:Y:S02]  /*0290*/  IMAD.MOV.U32 R3, RZ, RZ, 0x3f000000 ;  /* 0x3f000000ff037424 */ /* 0x000fe400078e00ff */
[----:B------:R-:W-:Y:S01]  /*02a0*/  @!P2 IMAD.MOV.U32 R5, RZ, RZ, 0x7f ;  /* 0x0000007fff05a424 */ /* 0x000fe200078e00ff */
[----:B------:R-:W2:Y:S02]  /*02b0*/  @!P2 LDS R8, [UR20+0x38] ;  /* 0x00003814ff08a984 */ /* 0x000ea40008000800 */
[----:B-1----:R-:W-:Y:S02]  /*02c0*/  LOP3.LUT R2, R2, 0xff000000, R3, 0xb8, !PT ;  /* 0xff00000002027812 */ /* 0x002fe400078eb803 */
[----:B--2---:R-:W-:-:S03]  /*02d0*/  @!P2 LOP3.LUT R3, R8, 0xff, R5, 0xb8, !PT ;  /* 0x000000ff0803a812 */ /* 0x004fc600078eb805 */
[----:B------:R1:W-:Y:S04]  /*02e0*/  STS [UR20+0x34], R2 ;  /* 0x00003402ff007988 */ /* 0x0003e80008000814 */
[----:B------:R1:W-:Y:S02]  /*02f0*/  @!P2 STS [UR20+0x38], R3 ;  /* 0x00003803ff00a988 */ /* 0x0003e40008000814 */
.L_x_3:
[----:B------:R-:W-:Y:S05]  /*0300*/  BSYNC B0 ;  /* 0x0000000000007941 */ /* 0x000fea0003800000 */
.L_x_2:
[----:B------:R-:W-:Y:S04]  /*0310*/  BSSY B0, `(.L_x_4) ;  /* 0x000000e000007945 */ /* 0x000fe80003800000 */
[----:B------:R-:W-:Y:S05]  /*0320*/  @P2 BRA `(.L_x_5) ;  /* 0x0000000000302947 */ /* 0x000fea0003800000 */
[----:B-1----:R-:W1:Y:S01]  /*0330*/  LDS R3, [UR20+0x34] ;  /* 0x00003414ff037984 */ /* 0x002e620008000800 */
[----:B--2---:R-:W2:Y:S03]  /*0340*/  LDC.64 R10, c[0x0][0x238] ;  /* 0x00008e00ff0a7b82 */ /* 0x004ea60000000a00 */
[----:B------:R-:W3:Y:S01]  /*0350*/  LDS R2, [UR20+0x1c] ;  /* 0x00001c14ff027984 */ /* 0x000ee20008000800 */
[C---:B--2---:R-:W-:Y:S01]  /*0360*/  SHF.L.U64.HI R8, R10.reuse, 0x1, R11 ;  /* 0x000000010a087819 */ /* 0x044fe2000001020b */
[----:B------:R-:W-:-:S03]  /*0370*/  IMAD.SHL.U32 R5, R10, 0x2, RZ ;  /* 0x000000020a057824 */ /* 0x000fc600078e00ff */
[--C-:B------:R-:W-:Y:S02]  /*0380*/  SHF.R.U32.HI R7, RZ, 0x4, R8.reuse ;  /* 0x00000004ff077819 */ /* 0x100fe40000011608 */
[----:B------:R-:W-:-:S05]  /*0390*/  SHF.R.U64 R5, R5, 0x4, R8 ;  /* 0x0000000405057819 */ /* 0x000fca0000001208 */
[----:B------:R4:W-:Y:S01]  /*03a0*/  STS [UR20+0xc], R5 ;  /* 0x00000c05ff007988 */ /* 0x0009e20008000814 */
[----:B-1----:R-:W-:Y:S02]  /*03b0*/  LOP3.LUT R3, R3, 0x7, RZ, 0xb8, !PT ;  /* 0x0000000703037812 */ /* 0x002fe400078eb8ff */
[----:B---3--:R-:W-:-:S03]  /*03c0*/  LOP3.LUT R2, R2, 0xf, R7, 0xb8, !PT ;  /* 0x0000000f02027812 */ /* 0x008fc600078eb807 */
[----:B------:R4:W-:Y:S04]  /*03d0*/  STS [UR20+0x34], R3 ;  /* 0x00003403ff007988 */ /* 0x0009e80008000814 */
[----:B------:R4:W-:Y:S02]  /*03e0*/  STS [UR20+0x1c], R2 ;  /* 0x00001c02ff007988 */ /* 0x0009e40008000814 */
.L_x_5:
[----:B------:R-:W-:Y:S05]  /*03f0*/  BSYNC B0 ;  /* 0x0000000000007941 */ /* 0x000fea0003800000 */
.L_x_4:
[----:B------:R-:W-:Y:S04]  /*0400*/  BSSY B1, `(.L_x_6) ;  /* 0x000001a000017945 */ /* 0x000fe80003800000 */
[----:B------:R-:W-:Y:S04]  /*0410*/  BSSY B0, `(.L_x_7) ;  /* 0x0000015000007945 */ /* 0x000fe80003800000 */
[----:B------:R-:W-:Y:S05]  /*0420*/  @P2 BRA `(.L_x_8) ;  /* 0x0000000000202947 */ /* 0x000fea0003800000 */
[----:B-12-4-:R-:W1:Y:S02]  /*0430*/  LDS R2, [UR20+0x34] ;  /* 0x00003414ff027984 */ /* 0x016e640008000800 */
[----:B-1----:R-:W-:-:S05]  /*0440*/  LOP3.LUT R2, R2, 0x38, RZ, 0xb8, !PT ;  /* 0x0000003802027812 */ /* 0x002fca00078eb8ff */
[----:B------:R1:W-:Y:S01]  /*0450*/  STS [UR20+0x34], R2 ;  /* 0x00003402ff007988 */ /* 0x0003e20008000814 */
[----:B------:R-:W-:Y:S05]  /*0460*/  @P2 BRA `(.L_x_9) ;  /* 0x0000000000202947 */ /* 0x000fea0003800000 */
[----:B-1----:R-:W1:Y:S01]  /*0470*/  LDS R2, [UR20+0x8] ;  /* 0x00000814ff027984 */ /* 0x002e620008000800 */
[----:B------:R-:W-:-:S05]  /*0480*/  IMAD.MOV.U32 R3, RZ, RZ, 0x780 ;  /* 0x00000780ff037424 */ /* 0x000fca00078e00ff */
[----:B-1----:R-:W-:-:S05]  /*0490*/  LOP3.LUT R2, R2, 0x300, R3, 0xd8, !PT ;  /* 0x0000030002027812 */ /* 0x002fca00078ed803 */
[----:B------:R3:W-:Y:S02]  /*04a0*/  STS [UR20+0x8], R2 ;  /* 0x00000802ff007988 */ /* 0x0007e40008000814 */
.L_x_8:
[----:B------:R-:W-:Y:S05]  /*04b0*/  @P2 BRA `(.L_x_10) ;  /* 0x0000000000282947 */ /* 0x000fea0003800000 */
[----:B-1234-:R-:W1:Y:S02]  /*04c0*/  LDS R2, [UR20+0x8] ;  /* 0x00000814ff027984 */ /* 0x01ee640008000800 */
[----:B-1----:R-:W-:-:S05]  /*04d0*/  LOP3.LUT R2, R2, 0x1800, RZ, 0xb8, !PT ;  /* 0x0000180002027812 */ /* 0x002fca00078eb8ff */
[----:B------:R2:W-:Y:S02]  /*04e0*/  STS [UR20+0x8], R2 ;  /* 0x00000802ff007988 */ /* 0x0005e40008000814 */
.L_x_9:
[----:B------:R-:W-:Y:S05]  /*04f0*/  @P2 BREAK B0 ;  /* 0x0000000000002942 */ /* 0x000fea0003800000 */
[----:B------:R-:W-:Y:S05]  /*0500*/  @P2 BRA `(.L_x_11) ;  /* 0x0000000000242947 */ /* 0x000fea0003800000 */
[----:B------:R-:W3:Y:S01]  /*0510*/  LDS R3, [UR20+0x8] ;  /* 0x00000814ff037984 */ /* 0x000ee20008000800 */
[----:B-12---:R-:W-:-:S05]  /*0520*/  IMAD.MOV.U32 R2, RZ, RZ, 0x6000 ;  /* 0x00006000ff027424 */ /* 0x006fca00078e00ff */
[----:B---3--:R-:W-:-:S04]  /*0530*/  LOP3.LUT R2, R3, 0x6000, R2, 0xd8, !PT ;  /* 0x0000600003027812 */ /* 0x008fc800078ed802 */
[----:B------:R-:W-:-:S05]  /*0540*/  LOP3.LUT R2, R2, 0x400000, RZ, 0xb8, !PT ;  /* 0x0040000002027812 */ /* 0x000fca00078eb8ff */
[----:B------:R5:W-:Y:S02]  /*0550*/  STS [UR20+0x8], R2 ;  /* 0x00000802ff007988 */ /* 0x000be40008000814 */
.L_x_10:
[----:B------:R-:W-:Y:S05]  /*0560*/  BSYNC B0 ;  /* 0x0000000000007941 */ /* 0x000fea0003800000 */
.L_x_7:
[----:B-12345:R-:W1:Y:S02]  /*0570*/  @!P2 LDS R2, [UR20+0x8] ;  /* 0x00000814ff02a984 */ /* 0x03ee640008000800 */
[----:B-1----:R-:W-:-:S05]  /*0580*/  @!P2 LOP3.LUT R2, R2, 0x8000, RZ, 0xb8, !PT ;  /* 0x000080000202a812 */ /* 0x002fca00078eb8ff */
[----:B------:R3:W-:Y:S02]  /*0590*/  @!P2 STS [UR20+0x8], R2 ;  /* 0x00000802ff00a988 */ /* 0x0007e40008000814 */
.L_x_11:
[----:B------:R-:W-:Y:S05]  /*05a0*/  BSYNC B1 ;  /* 0x0000000000017941 */ /* 0x000fea0003800000 */
.L_x_6:
[----:B------:R-:W-:Y:S05]  /*05b0*/  WARPSYNC.ALL ;  /* 0x0000000000007948 */ /* 0x000fea0003800000 */
[----:B------:R-:W-:Y:S05]  /*05c0*/  @P0 BRA `(.L_x_12) ;  /* 0x0000000000280947 */ /* 0x000fea0003800000 */
[----:B-123--:R-:W1:Y:S01]  /*05d0*/  S2R R2, SR_LANEID ;  /* 0x0000000000027919 */ /* 0x00ee620000000000 */
[----:B------:R-:W-:Y:S05]  /*05e0*/  WARPSYNC.ALL ;  /* 0x0000000000007948 */ /* 0x000fea0003800000 */
[----:B-1----:R-:W-:-:S05]  /*05f0*/  IMAD.SHL.U32 R5, R2, 0x4, RZ ;  /* 0x0000000402057824 */ /* 0x002fca00078e00ff */
[----:B------:R-:W1:Y:S01]  /*0600*/  LDS R7, [R5+UR20] ;  /* 0x0000001405077984 */ /* 0x000e620008000800 */
[----:B------:R-:W-:-:S05]  /*0610*/  IADD3 R2, P1, R5, UR22, RZ ;  /* 0x0000001605027c10 */ /* 0x000fca000ff3e0ff */
[----:B------:R-:W-:-:S05]  /*0620*/  IMAD.X R3, RZ, RZ, UR23, P1 ;  /* 0x00000017ff037e24 */ /* 0x000fca00088e06ff */
[----:B-1----:R4:W5:Y:S01]  /*0630*/  ATOMG.E.EXCH.STRONG.GPU PT, RZ, [R2], R7 ;  /* 0x0000000702ff73a8 */ /* 0x00296200041ee100 */
[----:B------:R-:W-:-:S04]  /*0640*/  DEPBAR {5,4,3,2,1,0} ;  /* 0x0000003f0000791a */ /* 0x000fc80000000000 */
[----:B------:R4:W-:Y:S01]  /*0650*/  UTMACCTL.IV [UR22] ;  /* 0x00000000160079b9 */ /* 0x0009e20008000000 */
[----:B------:R-:W-:Y:S01]  /*0660*/  NOP ;  /* 0x0000000000007918 */ /* 0x000fe20000000000 */
.L_x_12:
[----:B------:R-:W-:Y:S05]  /*0670*/  @P0 BRA `(.L_x_13) ;  /* 0x00000000000c0947 */ /* 0x000fea0003800000 */
[----:B------:R0:W-:Y:S01]  /*0680*/  UTMACMDFLUSH ;  /* 0x00000000000079b7 */ /* 0x0001e20000000000 */
[----:B------:R-:W-:Y:S05]  /*0690*/  @P0 BRA `(.L_x_13) ;  /* 0x0000000000040947 */ /* 0x000fea0003800000 */
[----:B------:R-:W-:-:S04]  /*06a0*/  DEPBAR.LE SB0, 0x0 ;  /* 0x000080000000791a */ /* 0x000fc80000000000 */
.L_x_13:
[----:B------:R-:W-:Y:S05]  /*06b0*/  WARPSYNC.ALL ;  /* 0x0000000000007948 */ /* 0x000fea0003800000 */
[----:B-----5:R-:W-:Y:S06]  /*06c0*/  BAR.SYNC.DEFER_BLOCKING 0x0 ;  /* 0x0000000000007b1d */ /* 0x020fec0000010000 */
[----:B------:R-:W-:Y:S02]  /*06d0*/  BSSY B1, `(.L_x_14) ;  /* 0x000000b000017945 */ /* 0x000fe40003800000 */
[----:B------:R-:W-:Y:S06]  /*06e0*/  BAR.SYNC.DEFER_BLOCKING 0x0 ;  /* 0x0000000000007b1d */ /* 0x000fec0000010000 */
[----:B------:R5:W-:Y:S01]  /*06f0*/  @!P0 STS [R12], RZ ;  /* 0x000000ff0c008388 */ /* 0x000be20000000800 */
[----:B------:R-:W-:Y:S01]  /*0700*/  NOP ;  /* 0x0000000000007918 */ /* 0x000fe20000000000 */
[----:B------:R-:W-:Y:S05]  /*0710*/  @P2 BRA `(.L_x_15) ;  /* 0x0000000000182947 */ /* 0x000fea0003800000 */
[----:B-1234-:R-:W1:Y:S01]  /*0720*/  LDS R2, [UR20+0x8] ;  /* 0x00000814ff027984 */ /* 0x01ee620008000800 */
[----:B------:R-:W2:Y:S01]  /*0730*/  LDC.64 R10, c[0x0][0x218] ;  /* 0x00008600ff0a7b82 */ /* 0x000ea20000000a00 */
[----:B------:R-:W-:Y:S02]  /*0740*/  IMAD.MOV.U32 R3, RZ, RZ, 0x70 ;  /* 0x00000070ff037424 */ /* 0x000fe400078e00ff */
[----:B--2---:R2:W-:Y:S03]  /*0750*/  STS.64 [UR20], R10 ;  /* 0x0000000aff007988 */ /* 0x0045e60008000a14 */
[----:B-1----:R-:W-:-:S05]  /*0760*/  LOP3.LUT R2, R2, 0x10, R3, 0xd8, !PT ;  /* 0x0000001002027812 */ /* 0x002fca00078ed803 */
[----:B------:R2:W-:Y:S02]  /*0770*/  STS [UR20+0x8], R2 ;  /* 0x00000802ff007988 */ /* 0x0005e40008000814 */
.L_x_15:
[----:B----4-:R-:W-:Y:S05]  /*0780*/  BSYNC B1 ;  /* 0x0000000000017941 */ /* 0x010fea0003800000 */
.L_x_14:
[----:B------:R-:W-:Y:S04]  /*0790*/  BSSY B2, `(.L_x_16) ;  /* 0x000000f000027945 */ /* 0x000fe80003800000 */
[----:B------:R-:W-:Y:S04]  /*07a0*/  BSSY B1, `(.L_x_17) ;  /* 0x000000c000017945 */ /* 0x000fe80003800000 */
[----:B------:R-:W-:Y:S05]  /*07b0*/  @P2 BRA `(.L_x_18) ;  /* 0x0000000000282947 */ /* 0x000fea0003800000 */
[----:B-123--:R-:W1:Y:S01]  /*07c0*/  LDS R2, [UR20+0x34] ;  /* 0x00003414ff027984 */ /* 0x00ee620008000800 */
[----:B------:R-:W-:Y:S01]  /*07d0*/  IMAD.MOV.U32 R3, RZ, RZ, 0x3f000000 ;  /* 0x3f000000ff037424 */ /* 0x000fe200078e00ff */
[----:B------:R-:W-:Y:S05]  /*07e0*/  @P2 BREAK B1 ;  /* 0x0000000000012942 */ /* 0x000fea0003800000 */
[----:B-1----:R-:W-:-:S05]  /*07f0*/  LOP3.LUT R2, R2, 0xff000000, R3, 0xb8, !PT ;  /* 0xff00000002027812 */ /* 0x002fca00078eb803 */
[----:B------:R1:W-:Y:S01]  /*0800*/  STS [UR20+0x34], R2 ;  /* 0x00003402ff007988 */ /* 0x0003e20008000814 */
[----:B------:R-:W-:Y:S05]  /*0810*/  @P2 BRA `(.L_x_19) ;  /* 0x0000000000182947 */ /* 0x000fea0003800000 */
[----:B-1----:R-:W1:Y:S01]  /*0820*/  LDS R2, [UR20+0x38] ;  /* 0x00003814ff027984 */ /* 0x002e620008000800 */
[----:B------:R-:W-:-:S05]  /*0830*/  IMAD.MOV.U32 R3, RZ, RZ, 0x7f ;  /* 0x0000007fff037424 */ /* 0x000fca00078e00ff */
[----:B-1----:R-:W-:-:S05]  /*0840*/  LOP3.LUT R2, R2, 0xff, R3, 0xb8, !PT ;  /* 0x000000ff02027812 */ /* 0x002fca00078eb803 */
[----:B------:R4:W-:Y:S02]  /*0850*/  STS [UR20+0x38], R2 ;  /* 0x00003802ff007988 */ /* 0x0009e40008000814 */
.L_x_18:
[----:B------:R-:W-:Y:S05]  /*0860*/  BSYNC B1 ;  /* 0x0000000000017941 */ /* 0x000fea0003800000 */
.L_x_17:
[----:B------:R1:W-:Y:S02]  /*0870*/  @!P2 STS [UR20+0x20], R9 ;  /* 0x00002009ff00a988 */ /* 0x0003e40008000814 */
.L_x_19:
[----:B------:R-:W-:Y:S05]  /*0880*/  BSYNC B2 ;  /* 0x0000000000027941 */ /* 0x000fea0003800000 */
.L_x_16:
[----:B------:R-:W-:Y:S05]  /*0890*/  WARPSYNC.ALL ;  /* 0x0000000000007948 */ /* 0x000fea0003800000 */
[----:B------:R-:W2:Y:S01]  /*08a0*/  LDC R5, c[0x0][0x22c] ;  /* 0x00008b00ff057b82 */ /* 0x000ea20000000800 */
[----:B------:R-:W-:Y:S01]  /*08b0*/  BSSY B2, `(.L_x_20) ;  /* 0x0000010000027945 */ /* 0x000fe20003800000 */
[----:B--2---:R-:W-:-:S05]  /*08c0*/  VIADD R5, R5, 0xffffffff ;  /* 0xffffffff05057836 */ /* 0x004fca0000000000 */
[----:B------:R2:W-:Y:S01]  /*08d0*/  @!P2 STS [UR20+0x24], R5 ;  /* 0x00002405ff00a988 */ /* 0x0005e20008000814 */
[----:B------:R-:W-:Y:S05]  /*08e0*/  @P2 BRA `(.L_x_21) ;  /* 0x0000000000302947 */ /* 0x000fea0003800000 */
[----:B------:R-:W2:Y:S01]  /*08f0*/  LDS R3, [UR20+0x34] ;  /* 0x00003414ff037984 */ /* 0x000ea20008000800 */
[----:B------:R-:W2:Y:S03]  /*0900*/  LDC.64 R10, c[0x0][0x240] ;  /* 0x00009000ff0a7b82 */ /* 0x000ea60000000a00 */
[----:B-1-34-:R-:W1:Y:S01]  /*0910*/  LDS R2, [UR20+0x1c] ;  /* 0x00001c14ff027984 */ /* 0x01ae620008000800 */
[C---:B--2---:R-:W-:Y:S01]  /*0920*/  SHF.L.U64.HI R8, R10.reuse, 0x1, R11 ;  /* 0x000000010a087819 */ /* 0x044fe2000001020b */
[----:B------:R-:W-:-:S03]  /*0930*/  IMAD.SHL.U32 R7, R10, 0x2, RZ ;  /* 0x000000020a077824 */ /* 0x000fc600078e00ff */
[--C-:B------:R-:W-:Y:S02]  /*0940*/  SHF.R.U32.HI R9, RZ, 0x4, R8.reuse ;  /* 0x00000004ff097819 */ /* 0x100fe40000011608 */
[----:B------:R-:W-:-:S05]  /*0950*/  SHF.R.U64 R7, R7, 0x4, R8 ;  /* 0x0000000407077819 */ /* 0x000fca0000001208 */
[----:B------:R2:W-:Y:S01]  /*0960*/  STS [UR20+0xc], R7 ;  /* 0x00000c07ff007988 */ /* 0x0005e20008000814 */
[----:B------:R-:W-:Y:S02]  /*0970*/  LOP3.LUT R3, R3, 0x7, RZ, 0xb8, !PT ;  /* 0x0000000703037812 */ /* 0x000fe400078eb8ff */
[----:B-1----:R-:W-:-:S03]  /*0980*/  LOP3.LUT R2, R2, 0xf, R9, 0xb8, !PT ;  /* 0x0000000f02027812 */ /* 0x002fc600078eb809 */
[----:B------:R2:W-:Y:S04]  /*0990*/  STS [UR20+0x34], R3 ;  /* 0x00003403ff007988 */ /* 0x0005e80008000814 */
[----:B------:R2:W-:Y:S02]  /*09a0*/  STS [UR20+0x1c], R2 ;  /* 0x00001c02ff007988 */ /* 0x0005e40008000814 */
.L_x_21:
[----:B------:R-:W-:Y:S05]  /*09b0*/  BSYNC B2 ;  /* 0x0000000000027941 */ /* 0x000fea0003800000 */
.L_x_20:
[----:B------:R-:W-:Y:S04]  /*09c0*/  BSSY B3, `(.L_x_22) ;  /* 0x000001a000037945 */ /* 0x000fe80003800000 */
[----:B------:R-:W-:Y:S04]  /*09d0*/  BSSY B2, `(.L_x_23) ;  /* 0x0000015000027945 */ /* 0x000fe80003800000 */
[----:B------:R-:W-:Y:S05]  /*09e0*/  @P2 BRA `(.L_x_24) ;  /* 0x0000000000202947 */ /* 0x000fea0003800000 */
[----:B-1234-:R-:W1:Y:S02]  /*09f0*/  LDS R2, [UR20+0x34] ;  /* 0x00003414ff027984 */ /* 0x01ee640008000800 */
[----:B-1----:R-:W-:-:S05]  /*0a00*/  LOP3.LUT R2, R2, 0x38, RZ, 0xb8, !PT ;  /* 0x0000003802027812 */ /* 0x002fca00078eb8ff */
[----:B------:R1:W-:Y:S01]  /*0a10*/  STS [UR20+0x34], R2 ;  /* 0x00003402ff007988 */ /* 0x0003e20008000814 */
[----:B------:R-:W-:Y:S05]  /*0a20*/  @P2 BRA `(.L_x_25) ;  /* 0x0000000000202947 */ /* 0x000fea0003800000 */
[----:B-1----:R-:W1:Y:S01]  /*0a30*/  LDS R2, [UR20+0x8] ;  /* 0x00000814ff027984 */ /* 0x002e620008000800 */
[----:B------:R-:W-:-:S05]  /*0a40*/  IMAD.MOV.U32 R3, RZ, RZ, 0x780 ;  /* 0x00000780ff037424 */ /* 0x000fca00078e00ff */
[----:B-1----:R-:W-:-:S05]  /*0a50*/  LOP3.LUT R2, R2, 0x300, R3, 0xd8, !PT ;  /* 0x0000030002027812 */ /* 0x002fca00078ed803 */
[----:B------:R1:W-:Y:S02]  /*0a60*/  STS [UR20+0x8], R2 ;  /* 0x00000802ff007988 */ /* 0x0003e40008000814 */
.L_x_24:
[----:B------:R-:W-:Y:S05]  /*0a70*/  @P2 BRA `(.L_x_26) ;  /* 0x0000000000282947 */ /* 0x000fea0003800000 */
[----:B-1234-:R-:W1:Y:S02]  /*0a80*/  LDS R2, [UR20+0x8] ;  /* 0x00000814ff027984 */ /* 0x01ee640008000800 */
[----:B-1----:R-:W-:-:S05]  /*0a90*/  LOP3.LUT R2, R2, 0x1800, RZ, 0xb8, !PT ;  /* 0x0000180002027812 */ /* 0x002fca00078eb8ff */
[----:B------:R2:W-:Y:S02]  /*0aa0*/  STS [UR20+0x8], R2 ;  /* 0x00000802ff007988 */ /* 0x0005e40008000814 */
.L_x_25:
[----:B------:R-:W-:Y:S05]  /*0ab0*/  @P2 BREAK B2 ;  /* 0x0000000000022942 */ /* 0x000fea0003800000 */
[----:B------:R-:W-:Y:S05]  /*0ac0*/  @P2 BRA `(.L_x_27) ;  /* 0x0000000000242947 */ /* 0x000fea0003800000 */
[----:B-12---:R-:W1:Y:S01]  /*0ad0*/  LDS R2, [UR20+0x8] ;  /* 0x00000814ff027984 */ /* 0x006e620008000800 */
[----:B------:R-:W-:-:S05]  /*0ae0*/  IMAD.MOV.U32 R3, RZ, RZ, 0x6000 ;  /* 0x00006000ff037424 */ /* 0x000fca00078e00ff */
[----:B-1----:R-:W-:-:S04]  /*0af0*/  LOP3.LUT R2, R2, 0x6000, R3, 0xd8, !PT ;  /* 0x0000600002027812 */ /* 0x002fc800078ed803 */
[----:B------:R-:W-:-:S05]  /*0b00*/  LOP3.LUT R2, R2, 0x400000, RZ, 0xb8, !PT ;  /* 0x0040000002027812 */ /* 0x000fca00078eb8ff */
[----:B------:R1:W-:Y:S02]  /*0b10*/  STS [UR20+0x8], R2 ;  /* 0x00000802ff007988 */ /* 0x0003e40008000814 */
.L_x_26:
[----:B------:R-:W-:Y:S05]  /*0b20*/  BSYNC B2 ;  /* 0x0000000000027941 */ /* 0x000fea0003800000 */
.L_x_23:
[----:B-1234-:R-:W1:Y:S02]  /*0b30*/  @!P2 LDS R2, [UR20+0x8] ;  /* 0x00000814ff02a984 */ /* 0x01ee640008000800 */
[----:B-1----:R-:W-:-:S05]  /*0b40*/  @!P2 LOP3.LUT R2, R2, 0x8000, RZ, 0xb8, !PT ;  /* 0x000080000202a812 */ /* 0x002fca00078eb8ff */
[----:B------:R3:W-:Y:S02]  /*0b50*/  @!P2 STS [UR20+0x8], R2 ;  /* 0x00000802ff00a988 */ /* 0x0007e40008000814 */
.L_x_27:
[----:B------:R-:W-:Y:S05]  /*0b60*/  BSYNC B3 ;  /* 0x0000000000037941 */ /* 0x000fea0003800000 */
.L_x_22:
[----:B------:R-:W-:Y:S05]  /*0b70*/  WARPSYNC.ALL ;  /* 0x0000000000007948 */ /* 0x000fea0003800000 */
[----:B------:R-:W-:-:S04]  /*0b80*/  UIADD3 UR25, UR5, 0x80, URZ ;  /* 0x0000008005197890 */ /* 0x000fc8000fffe03f */
[----:B------:R-:W-:-:S04]  /*0b90*/  UIADD3 UR24, UP0, UR25, UR26, URZ ;  /* 0x0000001a19187290 */ /* 0x000fc8000ff1e03f */
[----:B------:R-:W-:Y:S01]  /*0ba0*/  ULEA.HI.X.SX32 UR25, UR25, UR27, 0x1, UP0 ;  /* 0x0000001b19197291 */ /* 0x000fe200080f0e3f */
[----:B------:R-:W-:Y:S11]  /*0bb0*/  @P0 BRA `(.L_x_28) ;  /* 0x0000000000280947 */ /* 0x000ff60003800000 */
[----:B-123--:R-:W1:Y:S01]  /*0bc0*/  S2R R2, SR_LANEID ;  /* 0x0000000000027919 */ /* 0x00ee620000000000 */
[----:B------:R-:W-:Y:S05]  /*0bd0*/  WARPSYNC.ALL ;  /* 0x0000000000007948 */ /* 0x000fea0003800000 */
[----:B-1----:R-:W-:-:S05]  /*0be0*/  IMAD.SHL.U32 R8, R2, 0x4, RZ ;  /* 0x0000000402087824 */ /* 0x002fca00078e00ff */
[----:B------:R-:W1:Y:S01]  /*0bf0*/  LDS R7, [R8+UR20] ;  /* 0x0000001408077984 */ /* 0x000e620008000800 */
[----:B------:R-:W-:-:S05]  /*0c00*/  IADD3 R2, P1, R8, UR24, RZ ;  /* 0x0000001808027c10 */ /* 0x000fca000ff3e0ff */
[----:B------:R-:W-:-:S05]  /*0c10*/  IMAD.X R3, RZ, RZ, UR25, P1 ;  /* 0x00000019ff037e24 */ /* 0x000fca00088e06ff */
[----:B-1----:R4:W2:Y:S01]  /*0c20*/  ATOMG.E.EXCH.STRONG.GPU PT, RZ, [R2], R7 ;  /* 0x0000000702ff73a8 */ /* 0x0028a200041ee100 */
[----:B------:R-:W-:-:S04]  /*0c30*/  DEPBAR {5,4,3,2,1,0} ;  /* 0x0000003f0000791a */ /* 0x000fc80000000000 */
[----:B------:R4:W-:Y:S01]  /*0c40*/  UTMACCTL.IV [UR24] ;  /* 0x00000000180079b9 */ /* 0x0009e20008000000 */
[----:B------:R-:W-:Y:S01]  /*0c50*/  NOP ;  /* 0x0000000000007918 */ /* 0x000fe20000000000 */
.L_x_28:
[----:B------:R-:W-:Y:S05]  /*0c60*/  @P0 BRA `(.L_x_29) ;  /* 0x00000000000c0947 */ /* 0x000fea0003800000 */
[----:B------:R0:W-:Y:S01]  /*0c70*/  UTMACMDFLUSH ;  /* 0x00000000000079b7 */ /* 0x0001e20000000000 */
[----:B------:R-:W-:Y:S05]  /*0c80*/  @P0 BRA `(.L_x_29) ;  /* 0x0000000000040947 */ /* 0x000fea0003800000 */
[----:B------:R-:W-:-:S04]  /*0c90*/  DEPBAR.LE SB0, 0x0 ;  /* 0x000080000000791a */ /* 0x000fc80000000000 */
.L_x_29:
[----:B------:R-:W-:Y:S05]  /*0ca0*/  WARPSYNC.ALL ;  /* 0x0000000000007948 */ /* 0x000fea0003800000 */
[----:B--2---:R-:W-:Y:S06]  /*0cb0*/  BAR.SYNC.DEFER_BLOCKING 0x0 ;  /* 0x0000000000007b1d */ /* 0x004fec0000010000 */
[----:B------:R-:W-:Y:S02]  /*0cc0*/  BSSY B3, `(.L_x_30) ;  /* 0x000000b000037945 */ /* 0x000fe40003800000 */
[----:B------:R-:W-:Y:S06]  /*0cd0*/  BAR.SYNC.DEFER_BLOCKING 0x0 ;  /* 0x0000000000007b1d */ /* 0x000fec0000010000 */
[----:B------:R2:W-:Y:S01]  /*0ce0*/  @!P0 STS [R12], RZ ;  /* 0x000000ff0c008388 */ /* 0x0005e20000000800 */
[----:B------:R-:W-:Y:S01]  /*0cf0*/  NOP ;  /* 0x0000000000007918 */ /* 0x000fe20000000000 */
[----:B------:R-:W-:Y:S05]  /*0d00*/  @P2 BRA `(.L_x_31) ;  /* 0x0000000000182947 */ /* 0x000fea0003800000 */
[----:B-1-34-:R-:W1:Y:S01]  /*0d10*/  LDS R2, [UR20+0x8] ;  /* 0x00000814ff027984 */ /* 0x01ae620008000800 */
[----:B------:R-:W3:Y:S01]  /*0d20*/  LDC.64 R8, c[0x0][0x220] ;  /* 0x00008800ff087b82 */ /* 0x000ee20000000a00 */
[----:B------:R-:W-:Y:S02]  /*0d30*/  IMAD.MOV.U32 R3, RZ, RZ, 0x70 ;  /* 0x00000070ff037424 */ /* 0x000fe400078e00ff */
[----:B---3--:R3:W-:Y:S03]  /*0d40*/  STS.64 [UR20], R8 ;  /* 0x00000008ff007988 */ /* 0x0087e60008000a14 */
[----:B-1----:R-:W-:-:S05]  /*0d50*/  LOP3.LUT R2, R2, 0x10, R3, 0xd8, !PT ;  /* 0x0000001002027812 */ /* 0x002fca00078ed803 */
[----:B------:R3:W-:Y:S02]  /*0d60*/  STS [UR20+0x8], R2 ;  /* 0x00000802ff007988 */ /* 0x0007e40008000814 */
.L_x_31:
[----:B----4-:R-:W-:Y:S05]  /*0d70*/  BSYNC B3 ;  /* 0x0000000000037941 */ /* 0x010fea0003800000 */
.L_x_30:
[----:B------:R-:W-:Y:S04]  /*0d80*/  BSSY B4, `(.L_x_32) ;  /* 0x0000011000047945 */ /* 0x000fe80003800000 */
[----:B------:R-:W-:Y:S04]  /*0d90*/  BSSY B3, `(.L_x_33) ;  /* 0x000000e000037945 */ /* 0x000fe80003800000 */
[----:B------:R-:W-:Y:S05]  /*0da0*/  @P2 BRA `(.L_x_34) ;  /* 0x0000000000242947 */ /* 0x000fea0003800000 */
[----:B-1-3--:R-:W1:Y:S01]  /*0db0*/  LDS R2, [UR20+0x34] ;  /* 0x00003414ff027984 */ /* 0x00ae620008000800 */
[----:B------:R-:W-:-:S05]  /*0dc0*/  IMAD.MOV.U32 R3, RZ, RZ, 0x3f000000 ;  /* 0x3f000000ff037424 */ /* 0x000fca00078e00ff */
[----:B-1----:R-:W-:-:S05]  /*0dd0*/  LOP3.LUT R2, R2, 0xff000000, R3, 0xb8, !PT ;  /* 0xff00000002027812 */ /* 0x002fca00078eb803 */
[----:B------:R1:W-:Y:S01]  /*0de0*/  STS [UR20+0x34], R2 ;  /* 0x00003402ff007988 */ /* 0x0003e20008000814 */
[----:B------:R-:W-:Y:S05]  /*0df0*/  @P2 BRA `(.L_x_35) ;  /* 0x00000000001c2947 */ /* 0x000fea0003800000 */
[----:B-1----:R-:W1:Y:S01]  /*0e00*/  LDS R2, [UR20+0x38] ;  /* 0x00003814ff027984 */ /* 0x002e620008000800 */
[----:B------:R-:W-:-:S05]  /*0e10*/  IMAD.MOV.U32 R3, RZ, RZ, 0x7f ;  /* 0x0000007fff037424 */ /* 0x000fca00078e00ff */
[----:B-1----:R-:W-:-:S05]  /*0e20*/  LOP3.LUT R2, R2, 0xff, R3, 0xb8, !PT ;  /* 0x000000ff02027812 */ /* 0x002fca00078eb803 */
[----:B------:R4:W-:Y:S02]  /*0e30*/  STS [UR20+0x38], R2 ;  /* 0x00003802ff007988 */ /* 0x0009e40008000814 */
.L_x_34:
[----:B------:R-:W-:Y:S05]  /*0e40*/  @P2 BREAK B3 ;  /* 0x0000000000032942 */ /* 0x000fea0003800000 */
[----:B------:R-:W-:Y:S05]  /*0e50*/  @P2 BRA `(.L_x_36) ;  /* 0x00000000000c2947 */ /* 0x000fea0003800000 */
[----:B------:R1:W-:Y:S02]  /*0e60*/  STS [UR20+0x20], R5 ;  /* 0x00002005ff007988 */ /* 0x0003e40008000814 */
.L_x_35:
[----:B------:R-:W-:Y:S05]  /*0e70*/  BSYNC B3 ;  /* 0x0000000000037941 */ /* 0x000fea0003800000 */
.L_x_33:
[----:B------:R1:W-:Y:S02]  /*0e80*/  @!P2 STS [UR20+0x24], R4 ;  /* 0x00002404ff00a988 */ /* 0x0003e40008000814 */
.L_x_36:
[----:B------:R-:W-:Y:S05]  /*0e90*/  BSYNC B4 ;  /* 0x0000000000047941 */ /* 0x000fea0003800000 */
.L_x_32:
[----:B------:R-:W-:Y:S05]  /*0ea0*/  WARPSYNC.ALL ;  /* 0x0000000000007948 */ /* 0x000fea0003800000 */
[----:B------:R-:W-:Y:S04]  /*0eb0*/  BSSY B4, `(.L_x_37) ;  /* 0x000000e000047945 */ /* 0x000fe80003800000 */
[----:B------:R-:W-:Y:S05]  /*0ec0*/  @P2 BRA `(.L_x_38) ;  /* 0x0000000000302947 */ /* 0x000fea0003800000 */
[----:B------:R-:W5:Y:S01]  /*0ed0*/  LDS R3, [UR20+0x34] ;  /* 0x00003414ff037984 */ /* 0x000f620008000800 */
[----:B-1----:R-:W1:Y:S03]  /*0ee0*/  LDC.64 R4, c[0x0][0x248] ;  /* 0x00009200ff047b82 */ /* 0x002e660000000a00 */
[----:B---34-:R-:W3:Y:S01]  /*0ef0*/  LDS R2, [UR20+0x1c] ;  /* 0x00001c14ff027984 */ /* 0x018ee20008000800 */
[C---:B-1----:R-:W-:Y:S01]  /*0f00*/  SHF.L.U64.HI R5, R4.reuse, 0x1, R5 ;  /* 0x0000000104057819 */ /* 0x042fe20000010205 */
[----:B------:R-:W-:-:S03]  /*0f10*/  IMAD.SHL.U32 R4, R4, 0x2, RZ ;  /* 0x0000000204047824 */ /* 0x000fc600078e00ff */
[--C-:B------:R-:W-:Y:S02]  /*0f20*/  SHF.R.U32.HI R7, RZ, 0x4, R5.reuse ;  /* 0x00000004ff077819 */ /* 0x100fe40000011605 */
[----:B------:R-:W-:-:S05]  /*0f30*/  SHF.R.U64 R4, R4, 0x4, R5 ;  /* 0x0000000404047819 */ /* 0x000fca0000001205 */
[----:B------:R1:W-:Y:S01]  /*0f40*/  STS [UR20+0xc], R4 ;  /* 0x00000c04ff007988 */ /* 0x0003e20008000814 */
[----:B-----5:R-:W-:Y:S02]  /*0f50*/  LOP3.LUT R3, R3, 0x7, RZ, 0xb8, !PT ;  /* 0x0000000703037812 */ /* 0x020fe400078eb8ff */
[----:B---3--:R-:W-:-:S03]  /*0f60*/  LOP3.LUT R2, R2, 0xf, R7, 0xb8, !PT ;  /* 0x0000000f02027812 */ /* 0x008fc600078eb807 */
[----:B------:R1:W-:Y:S04]  /*0f70*/  STS [UR20+0x34], R3 ;  /* 0x00003403ff007988 */ /* 0x0003e80008000814 */
[----:B------:R1:W-:Y:S02]  /*0f80*/  STS [UR20+0x1c], R2 ;  /* 0x00001c02ff007988 */ /* 0x0003e40008000814 */
.L_x_38:
[----:B------:R-:W-:Y:S05]  /*0f90*/  BSYNC B4 ;  /* 0x0000000000047941 */ /* 0x000fea0003800000 */
.L_x_37:
        /* <DEDUP_REMOVED lines=11> */
.L_x_41:
[----:B------:R-:W-:Y:S05]  /*1050*/  @P2 BRA `(.L_x_43) ;  /* 0x0000000000282947 */ /* 0x000fea0003800000 */
[----:B-1-34-:R-:W1:Y:S02]  /*1060*/  LDS R2, [UR20+0x8] ;  /* 0x00000814ff027984 */ /* 0x01ae640008000800 */
[----:B-1----:R-:W-:-:S05]  /*1070*/  LOP3.LUT R2, R2, 0x1800, RZ, 0xb8, !PT ;  /* 0x0000180002027812 */ /* 0x002fca00078eb8ff */
[----:B------:R3:W-:Y:S02]  /*1080*/  STS [UR20+0x8], R2 ;  /* 0x00000802ff007988 */ /* 0x0007e40008000814 */
.L_x_42:
[----:B------:R-:W-:Y:S05]  /*1090*/  @P2 BREAK B5 ;  /* 0x0000000000052942 */ /* 0x000fea0003800000 */
[----:B------:R-:W-:Y:S05]  /*10a0*/  @P2 BRA `(.L_x_44) ;  /* 0x0000000000242947 */ /* 0x000fea0003800000 */
[----:B-1-3--:R-:W1:Y:S01]  /*10b0*/  LDS R2, [UR20+0x8] ;  /* 0x00000814ff027984 */ /* 0x00ae620008000800 */
[----:B------:R-:W-:-:S05]  /*10c0*/  IMAD.MOV.U32 R3, RZ, RZ, 0x6000 ;  /* 0x00006000ff037424 */ /* 0x000fca00078e00ff */
[----:B-1----:R-:W-:-:S04]  /*10d0*/  LOP3.LUT R2, R2, 0x6000, R3, 0xd8, !PT ;  /* 0x0000600002027812 */ /* 0x002fc800078ed803 */
[----:B------:R-:W-:-:S05]  /*10e0*/  LOP3.LUT R2, R2, 0x400000, RZ, 0xb8, !PT ;  /* 0x0040000002027812 */ /* 0x000fca00078eb8ff */
[----:B------:R1:W-:Y:S02]  /*10f0*/  STS [UR20+0x8], R2 ;  /* 0x00000802ff007988 */ /* 0x0003e40008000814 */
.L_x_43:
[----:B------:R-:W-:Y:S05]  /*1100*/  BSYNC B5 ;  /* 0x0000000000057941 */ /* 0x000fea0003800000 */
.L_x_40:
[----:B-1-34-:R-:W1:Y:S02]  /*1110*/  @!P2 LDS R2, [UR20+0x8] ;  /* 0x00000814ff02a984 */ /* 0x01ae640008000800 */
[----:B-1----:R-:W-:-:S05]  /*1120*/  @!P2 LOP3.LUT R2, R2, 0x8000, RZ, 0xb8, !PT ;  /* 0x000080000202a812 */ /* 0x002fca00078eb8ff */
[----:B------:R4:W-:Y:S02]  /*1130*/  @!P2 STS [UR20+0x8], R2 ;  /* 0x00000802ff00a988 */ /* 0x0009e40008000814 */
.L_x_44:
[----:B------:R-:W-:Y:S05]  /*1140*/  BSYNC B4 ;  /* 0x0000000000047941 */ /* 0x000fea0003800000 */
.L_x_39:
[----:B------:R-:W-:Y:S05]  /*1150*/  WARPSYNC.ALL ;  /* 0x0000000000007948 */ /* 0x000fea0003800000 */
[----:B------:R-:W-:Y:S01]  /*1160*/  UIADD3 UR5, UR5, 0x100, URZ ;  /* 0x0000010005057890 */ /* 0x000fe2000fffe03f */
[----:B------:R-:W-:Y:S01]  /*1170*/  ISETP.GE.AND P1, PT, R13, 0x1, PT ;  /* 0x000000010d00780c */ /* 0x000fe20003f26270 */
[----:B------:R-:W-:Y:S01]  /*1180*/  IMAD.MOV.U32 R24, RZ, RZ, RZ ;  /* 0x000000ffff187224 */ /* 0x000fe200078e00ff */
[----:B------:R-:W-:Y:S01]  /*1190*/  SHF.R.U32.HI R7, RZ, 0x5, R0 ;  /* 0x00000005ff077819 */ /* 0x000fe20000011600 */
[----:B------:R-:W-:-:S04]  /*11a0*/  UIADD3 UR26, UP0, UR5, UR26, URZ ;  /* 0x0000001a051a7290 */ /* 0x000fc8000ff1e03f */
[----:B------:R-:W-:Y:S01]  /*11b0*/  ULEA.HI.X.SX32 UR27, UR5, UR27, 0x1, UP0 ;  /* 0x0000001b051b7291 */ /* 0x000fe200080f0e3f */
[----:B------:R-:W-:Y:S11]  /*11c0*/  @P0 BRA `(.L_x_45) ;  /* 0x0000000000280947 */ /* 0x000ff60003800000 */
[----:B-1-34-:R-:W1:Y:S01]  /*11d0*/  S2R R2, SR_LANEID ;  /* 0x0000000000027919 */ /* 0x01ae620000000000 */
[----:B------:R-:W-:Y:S05]  /*11e0*/  WARPSYNC.ALL ;  /* 0x0000000000007948 */ /* 0x000fea0003800000 */
[----:B-1----:R-:W-:-:S05]  /*11f0*/  IMAD.SHL.U32 R4, R2, 0x4, RZ ;  /* 0x0000000402047824 */ /* 0x002fca00078e00ff */
[----:B------:R-:W1:Y:S01]  /*1200*/  LDS R5, [R4+UR20] ;  /* 0x0000001404057984 */ /* 0x000e620008000800 */
[----:B------:R-:W-:-:S05]  /*1210*/  IADD3 R2, P3, R4, UR26, RZ ;  /* 0x0000001a04027c10 */ /* 0x000fca000ff7e0ff */
[----:B------:R-:W-:-:S05]  /*1220*/  IMAD.X R3, RZ, RZ, UR27, P3 ;  /* 0x0000001bff037e24 */ /* 0x000fca00098e06ff */
[----:B-1----:R1:W3:Y:S01]  /*1230*/  ATOMG.E.EXCH.STRONG.GPU PT, RZ, [R2], R5 ;  /* 0x0000000502ff73a8 */ /* 0x0022e200041ee100 */
[----:B------:R-:W-:-:S04]  /*1240*/  DEPBAR {5,4,3,2,1,0} ;  /* 0x0000003f0000791a */ /* 0x000fc80000000000 */
[----:B------:R1:W-:Y:S01]  /*1250*/  UTMACCTL.IV [UR26] ;  /* 0x000000001a0079b9 */ /* 0x0003e20008000000 */
[----:B------:R-:W-:Y:S01]  /*1260*/  NOP ;  /* 0x0000000000007918 */ /* 0x000fe20000000000 */
.L_x_45:
[----:B------:R-:W-:Y:S05]  /*1270*/  @P0 BRA `(.L_x_46) ;  /* 0x00000000000c0947 */ /* 0x000fea0003800000 */
[----:B------:R0:W-:Y:S01]  /*1280*/  UTMACMDFLUSH ;  /* 0x00000000000079b7 */ /* 0x0001e20000000000 */
[----:B------:R-:W-:Y:S05]  /*1290*/  @P0 BRA `(.L_x_46) ;  /* 0x0000000000040947 */ /* 0x000fea0003800000 */
[----:B------:R-:W-:-:S04]  /*12a0*/  DEPBAR.LE SB0, 0x0 ;  /* 0x000080000000791a */ /* 0x000fc80000000000 */
.L_x_46:
[----:B------:R-:W-:Y:S05]  /*12b0*/  WARPSYNC.ALL ;  /* 0x0000000000007948 */ /* 0x000fea0003800000 */
[----:B---3--:R-:W-:Y:S01]  /*12c0*/  BAR.SYNC.DEFER_BLOCKING 0x0 ;  /* 0x0000000000007b1d */ /* 0x008fe20000010000 */
[----:B------:R-:W-:Y:S01]  /*12d0*/  R2UR UR21, R7 ;  /* 0x00000000071572ca */ /* 0x000fe200000e0000 */
[----:B------:R-:W-:Y:S01]  /*12e0*/  USHF.L.U32 UR15, UR32, 0x7, URZ ;  /* 0x00000007200f7899 */ /* 0x000fe2000800063f */
[----:B------:R-:W-:Y:S01]  /*12f0*/  IMAD.MOV.U32 R25, RZ, RZ, RZ ;  /* 0x000000ffff197224 */ /* 0x000fe200078e00ff */
[----:B------:R-:W-:Y:S02]  /*1300*/  CS2R R26, SRZ ;  /* 0x00000000001a7805 */ /* 0x000fe4000001ff00 */
[----:B------:R-:W-:Y:S01]  /*1310*/  CS2R R28, SRZ ;  /* 0x00000000001c7805 */ /* 0x000fe2000001ff00 */
[----:B------:R-:W-:Y:S01]  /*1320*/  VOTEU.ALL UP0, P2 ;  /* 0x00000000003f7886 */ /* 0x000fe20001000000 */
[----:B------:R-:W-:Y:S01]  /*1330*/  UMOV UR6, 0x1 ;  /* 0x0000000100067882 */ /* 0x000fe20000000000 */
[----:B------:R-:W-:Y:S01]  /*1340*/  VOTEU.ALL UP1, P2 ;  /* 0x00000000003f7886 */ /* 0x000fe20001020000 */
[----:B------:R-:W-:Y:S01]  /*1350*/  VOTEU.ALL UP2, P2 ;  /* 0x00000000003f7886 */ /* 0x000fe20001040000 */
[----:B------:R-:W-:Y:S01]  /*1360*/  VOTEU.ALL UP3, P2 ;  /* 0x00000000003f7886 */ /* 0x000fe20001060000 */
[----:B------:R-:W-:-:S04]  /*1370*/  @!UP0 UIADD3 UR8, -UR6, 0x100000, URZ ;  /* 0x0010000006088890 */ /* 0x000fc8000fffe13f */
[----:B------:R-:W-:Y:S02]  /*1380*/  @!UP0 USHF.L.U32 UR9, UR8, 0xb, URZ ;  /* 0x0000000b08098899 */ /* 0x000fe4000800063f */
[----:B------:R-:W-:Y:S01]  /*1390*/  @!UP0 USHF.L.U32 UR8, UR8, 0x1, URZ ;  /* 0x0000000108088899 */ /* 0x000fe2000800063f */
[----:B------:R-:W-:Y:S01]  /*13a0*/  CS2R R30, SRZ ;  /* 0x00000000001e7805 */ /* 0x000fe2000001ff00 */
        /* <DEDUP_REMOVED lines=12> */
[----:B------:R-:W-:Y:S01]  /*1470*/  VOTEU.ALL UP0, P2 ;  /* 0x00000000003f7886 */ /* 0x000fe20001000000 */
[----:B------:R-:W-:Y:S02]  /*1480*/  CS2R R38, SRZ ;  /* 0x0000000000267805 */ /* 0x000fe4000001ff00 */
[----:B------:R-:W-:Y:S02]  /*1490*/  CS2R R40, SRZ ;  /* 0x0000000000287805 */ /* 0x000fe4000001ff00 */
[----:B------:R-:W-:Y:S02]  /*14a0*/  CS2R R42, SRZ ;  /* 0x00000000002a7805 */ /* 0x000fe4000001ff00 */
[----:B------:R-:W-:Y:S01]  /*14b0*/  CS2R R44, SRZ ;  /* 0x00000000002c7805 */ /* 0x000fe2000001ff00 */
[----:B------:R-:W3:Y:S02]  /*14c0*/  FENCE.VIEW.ASYNC.S ;  /* 0x00000000000073c6 */ /* 0x000ee40000000000 */
[----:B---3--:R-:W3:Y:S02]  /*14d0*/  @!UP0 SYNCS.EXCH.64 URZ, [UR20+0x20000], UR8 ;  /* 0x02000008143f85b2 */ /* 0x008ee40008000100 */
[----:B---3--:R-:W-:Y:S01]  /*14e0*/  BAR.SYNC.DEFER_BLOCKING 0x0 ;  /* 0x0000000000007b1d */ /* 0x008fe20000010000 */
[----:B------:R-:W-:-:S02]  /*14f0*/  CS2R R46, SRZ ;  /* 0x00000000002e7805 */ /* 0x000fc4000001ff00 */
[----:B------:R-:W-:Y:S02]  /*1500*/  CS2R R48, SRZ ;  /* 0x0000000000307805 */ /* 0x000fe4000001ff00 */
[----:B------:R-:W-:Y:S02]  /*1510*/  CS2R R50, SRZ ;  /* 0x0000000000327805 */ /* 0x000fe4000001ff00 */
[----:B------:R-:W-:Y:S02]  /*1520*/  CS2R R52, SRZ ;  /* 0x0000000000347805 */ /* 0x000fe4000001ff00 */
[----:B------:R-:W-:Y:S02]  /*1530*/  CS2R R54, SRZ ;  /* 0x0000000000367805 */ /* 0x000fe4000001ff00 */
[----:B------:R-:W-:Y:S02]  /*1540*/  CS2R R56, SRZ ;  /* 0x0000000000387805 */ /* 0x000fe4000001ff00 */
        /* <DEDUP_REMOVED lines=14> */
[----:B------:R-:W-:Y:S01]  /*1630*/  CS2R R86, SRZ ;  /* 0x0000000000567805 */ /* 0x000fe2000001ff00 */
[----:B------:R3:W4:Y:S02]  /*1640*/  @!UP1 SYNCS.EXCH.64 URZ, [UR20+0x20008], UR10 ;  /* 0x0200080a143f95b2 */ /* 0x0007240008000100 */
[----:B----4-:R-:W-:Y:S01]  /*1650*/  BAR.SYNC.DEFER_BLOCKING 0x0 ;  /* 0x0000000000007b1d */ /* 0x010fe20000010000 */
[----:B---3--:R-:W-:-:S05]  /*1660*/  USHF.L.U32 UR11, UR33, 0x7, URZ ;  /* 0x00000007210b7899 */ /* 0x008fca000800063f */
[----:B------:R3:W4:Y:S02]  /*1670*/  @!UP2 SYNCS.EXCH.64 URZ, [UR20+0x20010], UR12 ;  /* 0x0200100c143fa5b2 */ /* 0x0007240008000100 */
[----:B----4-:R-:W-:Y:S06]  /*1680*/  BAR.SYNC.DEFER_BLOCKING 0x0 ;  /* 0x0000000000007b1d */ /* 0x010fec0000010000 */
[----:B------:R3:W4:Y:S01]  /*1690*/  @!UP3 SYNCS.EXCH.64 URZ, [UR20+0x20018], UR6 ;  /* 0x02001806143fb5b2 */ /* 0x0007220008000100 */
[----:B------:R-:W-:Y:S05]  /*16a0*/  @!P1 BRA `(.L_x_47) ;  /* 0x00000004008c9947 */ /* 0x000fea0003800000 */
        /* <DEDUP_REMOVED lines=32> */
[----:B------:R-:W-:Y:S01]  /*18b0*/  UMOV UR5, URZ ;  /* 0x0000003f00057c82 */ /* 0x000fe20008000000 */
[----:B------:R-:W-:-:S05]  /*18c0*/  UMOV UR10, URZ ;  /* 0x0000003f000a7c82 */ /* 0x000fca0008000000 */
.L_x_49:
[----:B----4-:R-:W-:Y:S01]  /*18d0*/  BAR.SYNC.DEFER_BLOCKING 0x0 ;  /* 0x0000000000007b1d */ /* 0x010fe20000010000 */
[----:B------:R-:W-:Y:S01]  /*18e0*/  ULEA UR18, UR5, UR20, 0x3 ;  /* 0x0000001405127291 */ /* 0x000fe2000f8e183f */
[----:B-1----:R-:W-:Y:S01]  /*18f0*/  @!P2 IMAD.MOV.U32 R2, RZ, RZ, 0x8000 ;  /* 0x00008000ff02a424 */ /* 0x002fe200078e00ff */
[----:B------:R-:W-:Y:S01]  /*1900*/  ELECT P0, URZ, PT ;  /* 0x00000000003f782f */ /* 0x000fe20003800000 */
[----:B------:R-:W-:-:S03]  /*1910*/  ULEA UR8, UR5, UR20, 0xe ;  /* 0x0000001405087291 */ /* 0x000fc6000f8e703f */
[----:B------:R-:W-:Y:S02]  /*1920*/  ISETP.LT.U32.AND P0, PT, R6, 0x20, P0 ;  /* 0x000000200600780c */ /* 0x000fe40000701070 */
[----:B------:R-:W-:Y:S01]  /*1930*/  ELECT P1, URZ, PT ;  /* 0x00000000003f782f */ /* 0x000fe20003820000 */
[----:B---3--:R-:W-:-:S03]  /*1940*/  UIADD3 UR12, UR8, 0x10000, URZ ;  /* 0x00010000080c7890 */ /* 0x008fc6000fffe03f */
[----:B------:R-:W-:Y:S01]  /*1950*/  ISETP.LT.U32.AND P1, PT, R6, 0x20, P1 ;  /* 0x000000200600780c */ /* 0x000fe20000f21070 */
[----:B------:R-:W-:-:S06]  /*1960*/  UMOV UR14, UR10 ;  /* 0x0000000a000e7c82 */ /* 0x000fcc0008000000 */
[----:B------:R-:W-:Y:S01]  /*1970*/  VOTEU.ANY UP0, P0 ;  /* 0x00000000003f7886 */ /* 0x000fe20000000100 */
[----:B------:R-:W-:Y:S01]  /*1980*/  VOTEU.ANY UP2, P0 ;  /* 0x00000000003f7886 */ /* 0x000fe20000040100 */
[----:B------:R1:W-:Y:S01]  /*1990*/  @!P2 SYNCS.ARRIVE.TRANS64 RZ, [UR18+0x20000], R2 ;  /* 0x02000002ffffa9a7 */ /* 0x0003e20008000012 */
[----:B------:R3:W-:Y:S06]  /*19a0*/  MEMBAR.ALL.CTA ;  /* 0x0000000000007992 */ /* 0x0007ec0000008000 */
[----:B---3--:R-:W3:Y:S01]  /*19b0*/  FENCE.VIEW.ASYNC.S ;  /* 0x00000000000073c6 */ /* 0x008ee20000000000 */
[----:B------:R-:W-:Y:S01]  /*19c0*/  @UP0 UIADD3 UR9, UR18, 0x20000, URZ ;  /* 0x0002000012090890 */ /* 0x000fe2000fffe03f */
[----:B------:R-:W-:Y:S01]  /*19d0*/  @UP0 UMOV UR6, UR22 ;  /* 0x0000001600060c82 */ /* 0x000fe20008000000 */
[----:B------:R-:W-:Y:S01]  /*19e0*/  @UP0 UMOV UR7, UR23 ;  /* 0x0000001700070c82 */ /* 0x000fe20008000000 */
[----:B---3--:R-:W-:Y:S01]  /*19f0*/  VOTEU.ANY UP1, P1 ;  /* 0x00000000003f7886 */ /* 0x008fe20000820100 */
[----:B------:R-:W-:Y:S01]  /*1a00*/  VOTEU.ANY UP3, P1 ;  /* 0x00000000003f7886 */ /* 0x000fe20000860100 */
[----:B-1----:R-:W-:-:S03]  /*1a10*/  IMAD.U32 R2, RZ, RZ, UR4 ;  /* 0x00000004ff027e24 */ /* 0x002fc6000f8e00ff */
[----:B------:R-:W-:Y:S01]  /*1a20*/  @UP1 UIADD3 UR13, UR18, 0x20000, URZ ;  /* 0x00020000120d1890 */ /* 0x000fe2000fffe03f */
[----:B------:R-:W-:Y:S01]  /*1a30*/  @UP1 UMOV UR16, UR24 ;  /* 0x0000001800101c82 */ /* 0x000fe20008000000 */
[----:B------:R-:W-:Y:S01]  /*1a40*/  @UP1 UMOV UR17, UR25 ;  /* 0x0000001900111c82 */ /* 0x000fe20008000000 */
[----:B------:R-:W-:Y:S01]  /*1a50*/  SHF.L.U32 R2, R2, 0x1f, RZ ;  /* 0x0000001f02027819 */ /* 0x000fe200000006ff */
[----:B------:R-:W-:Y:S06]  /*1a60*/  BAR.SYNC.DEFER_BLOCKING 0x0 ;  /* 0x0000000000007b1d */ /* 0x000fec0000010000 */
[----:B------:R1:W-:Y:S02]  /*1a70*/  @UP2 UTMALDG.2D [UR8], [UR6] ;  /* 0x00000008060025b4 */ /* 0x0003e40008008000 */
[----:B------:R-:W-:Y:S06]  /*1a80*/  BAR.SYNC.DEFER_BLOCKING 0x0 ;  /* 0x0000000000007b1d */ /* 0x000fec0000010000 */
[----:B------:R1:W-:Y:S02]  /*1a90*/  @UP3 UTMALDG.2D [UR12], [UR16] ;  /* 0x0000000c100035b4 */ /* 0x0003e40008008000 */
[----:B------:R-:W-:Y:S06]  /*1aa0*/  BAR.SYNC.DEFER_BLOCKING 0x0 ;  /* 0x0000000000007b1d */ /* 0x000fec0000010000 */
[----:B------:R-:W3:Y:S02]  /*1ab0*/  SYNCS.PHASECHK.TRANS64.TRYWAIT P0, [UR18+0x20000], R2 ;  /* 0x02000002ff0075a7 */ /* 0x000ee40008000152 */
[----:B-1-3--:R-:W-:Y:S05]  /*1ac0*/  @!P0 BRA `(.L_x_48) ;  /* 0x0000000400c88947 */ /* 0x00afea0003800000 */
.L_x_50:
[----:B------:R-:W-:Y:S01]  /*1ad0*/  USHF.L.U32 UR6, UR21, 0x7, URZ ;  /* 0x0000000715067899 */ /* 0x000fe2000800063f */
[----:B------:R-:W-:Y:S02]  /*1ae0*/  WARPGROUP.DEPBAR.LE gsb0, 0x0 ;  /* 0x00008000000079c5 */ /* 0x000fe40000010000 */
[----:B------:R-:W-:Y:S01]  /*1af0*/  USHF.R.U32.HI UR18, URZ, 0x4, UR12 ;  /* 0x000000043f127899 */ /* 0x000fe2000801160c */
[----:B------:R-:W-:Y:S01]  /*1b00*/  WARPGROUP.ARRIVE ;  /* 0x00000000000079c5 */ /* 0x000fe20000000000 */
[----:B------:R-:W-:Y:S01]  /*1b10*/  ULOP3.LUT UR6, UR6, 0x200, URZ, 0xc0, !UPT ;  /* 0x0000020006067892 */ /* 0x000fe2000f8ec03f */
[----:B------:R-:W1:Y:S01]  /*1b20*/  LDC R2, c[0x0][0x230] ;  /* 0x00008c00ff027b82 */ /* 0x000e620000000800 */
[----:B------:R-:W-:Y:S02]  /*1b30*/  USGXT.U32 UR18, UR18, 0xe ;  /* 0x0000000e1212789a */ /* 0x000fe40008000000 */
[----:B------:R-:W-:Y:S01]  /*1b40*/  ULEA.HI UR6, UR8, UR6, URZ, 0x1c ;  /* 0x0000000608067291 */ /* 0x000fe2000f8fe03f */
[----:B------:R-:W-:Y:S01]  /*1b50*/  UMOV UR17, 0x40000040 ;  /* 0x4000004000117882 */ /* 0x000fe20000000000 */
[----:B------:R-:W-:-:S02]  /*1b60*/  UMOV UR19, 0x40000040 ;  /* 0x4000004000137882 */ /* 0x000fc40000000000 */
[----:B------:R-:W-:Y:S01]  /*1b70*/  ULOP3.LUT UR16, UR6, 0x3fff, URZ, 0xc0, !UPT ;  /* 0x00003fff06107892 */ /* 0x000fe2000f8ec03f */
[----:B------:R-:W-:Y:S02]  /*1b80*/  UMOV UR7, URZ ;  /* 0x0000003f00077c82 */ /* 0x000fe40008000000 */
[----:B------:R-:W-:Y:S01]  /*1b90*/  UMOV UR6, URZ ;  /* 0x0000003f00067c82 */ /* 0x000fe20008000000 */
[----:B------:R-:W-:Y:S02]  /*1ba0*/  UIADD3 UR10, UR10, 0x40, URZ ;  /* 0x000000400a0a7890 */ /* 0x000fe4000fffe03f */
[----:B------:R-:W-:-:S03]  /*1bb0*/  UIADD3 UR5, UR5, 0x1, URZ ;  /* 0x0000000105057890 */ /* 0x000fc6000fffe03f */
[----:B------:R-:W-:Y:S01]  /*1bc0*/  HGMMA.64x128x16.F32 R24, gdesc[UR16], R24 ;  /* 0x01e00000101879f0 */ /* 0x000fe20008700818 */
[----:B------:R-:W-:Y:S02]  /*1bd0*/  UIADD3 UR16, UP0, UR16, 0x2, URZ ;  /* 0x0000000210107890 */ /* 0x000fe4000ff1e03f */
[----:B------:R-:W-:Y:S02]  /*1be0*/  UIADD3 UR18, UP1, UR18, 0x2, URZ ;  /* 0x0000000212127890 */ /* 0x000fe4000ff3e03f */
[----:B------:R-:W-:Y:S02]  /*1bf0*/  UIADD3.X UR17, UR6, 0x40000040, URZ, UP0, !UPT ;  /* 0x4000004006117890 */ /* 0x000fe400087fe43f */
[----:B------:R-:W-:Y:S01]  /*1c00*/  UIADD3.X UR19, UR7, 0x40000040, URZ, UP1, !UPT ;  /* 0x4000004007137890 */ /* 0x000fe20008ffe43f */
[----:B-1----:R-:W-:Y:S01]  /*1c10*/  ISETP.LE.AND P0, PT, R2, UR10, PT ;  /* 0x0000000a02007c0c */ /* 0x002fe2000bf03270 */
[----:B------:R-:W-:Y:S02]  /*1c20*/  UIADD3.64 UR28, UR16, 0x2, URZ ;  /* 0x00000002101c7897 */ /* 0x000fe4000fffe03f */
[----:B------:R-:W-:-:S02]  /*1c30*/  UIADD3.64 UR30, UR18, 0x2, URZ ;  /* 0x00000002121e7897 */ /* 0x000fc4000fffe03f */
[----:B------:R-:W-:-:S04]  /*1c40*/  UISETP.NE.U32.AND UP0, UPT, UR5, 0x4, UPT ;  /* 0x000000040500788c */ /* 0x000fc8000bf05070 */
[----:B------:R-:W-:Y:S02]  /*1c50*/  USEL UR6, URZ, 0x1, UP0 ;  /* 0x000000013f067887 */ /* 0x000fe40008000000 */
[----:B------:R-:W-:Y:S02]  /*1c60*/  USEL UR5, UR5, URZ, UP0 ;  /* 0x0000003f05057287 */ /* 0x000fe40008000000 */
[----:B------:R-:W-:Y:S01]  /*1c70*/  ULOP3.LUT UR4, UR4, UR6, URZ, 0x3c, !UPT ;  /* 0x0000000604047292 */ /* 0x000fe2000f8e3c3f */
[----:B------:R-:W-:Y:S01]  /*1c80*/  HGMMA.64x128x16.F32 R24, gdesc[UR16], R24 ;  /* 0x01e00000101879f0 */ /* 0x000fe20008700818 */
[----:B------:R-:W-:Y:S02]  /*1c90*/  UIADD3.64 UR16, UR16, 0x4, URZ ;  /* 0x0000000410107897 */ /* 0x000fe4000fffe03f */
[----:B------:R-:W-:-:S09]  /*1ca0*/  UIADD3.64 UR18, UR18, 0x4, URZ ;  /* 0x0000000412127897 */ /* 0x000fd2000fffe03f */
[----:B------:R-:W-:-:S12]  /*1cb0*/  HGMMA.64x128x16.F32 R24, gdesc[UR28], R24 ;  /* 0x01e000001c1879f0 */ /* 0x000fd80008700818 */
[----:B------:R-:W-:Y:S01]  /*1cc0*/  HGMMA.64x128x16.F32 R24, gdesc[UR16], R24, gsb0 ;  /* 0x01e00000101879f0 */ /* 0x000fe20008000818 */
[----:B------:R-:W-:Y:S05]  /*1cd0*/  @!P0 BRA `(.L_x_49) ;  /* 0xfffffff800fc8947 */ /* 0x000fea000383ffff */
.L_x_47:
[----:B------:R-:W-:Y:S02]  /*1ce0*/  WARPGROUP.DEPBAR.LE gsb0, 0x0 ;  /* 0x00008000000079c5 */ /* 0x000fe40000010000 */
[----:B----4-:R-:W-:Y:S01]  /*1cf0*/  BAR.SYNC.DEFER_BLOCKING 0x0 ;  /* 0x0000000000007b1d */ /* 0x010fe20000010000 */
[C---:B-1----:R-:W-:Y:S01]  /*1d00*/  IMAD.SHL.U32 R2, R0.reuse, 0x80, RZ ;  /* 0x0000008000027824 */ /* 0x042fe200078e00ff */
[----:B------:R-:W-:Y:S01]  /*1d10*/  F2FP.F16.F32.PACK_AB R24, R25, R24 ;  /* 0x000000181918723e */ /* 0x000fe200000000ff */
[----:B------:R-:W-:Y:S01]  /*1d20*/  IMAD.SHL.U32 R3, R0, 0x10, RZ ;  /* 0x0000001000037824 */ /* 0x000fe200078e00ff */
[----:B------:R-:W-:Y:S02]  /*1d30*/  F2FP.F16.F32.PACK_AB R25, R27, R26 ;  /* 0x0000001a1b19723e */ /* 0x000fe400000000ff */
[----:B------:R-:W-:Y:S02]  /*1d40*/  ELECT P0, URZ, PT ;  /* 0x00000000003f782f */ /* 0x000fe40003800000 */
[----:B------:R-:W-:Y:S01]  /*1d50*/  LOP3.LUT R2, R2, 0x780, RZ, 0xc0, !PT ;  /* 0x0000078002027812 */ /* 0x000fe200078ec0ff */
[----:B------:R-:W-:Y:S01]  /*1d60*/  ULOP3.LUT UR21, UR21, 0x1, URZ, 0xc0, !UPT ;  /* 0x0000000115157892 */ /* 0x000fe2000f8ec03f */
[----:B------:R-:W-:Y:S01]  /*1d70*/  F2FP.F16.F32.PACK_AB R56, R57, R56 ;  /* 0x000000383938723e */ /* 0x000fe200000000ff */
[----:B------:R-:W-:Y:S01]  /*1d80*/  UMOV UR10, UR11 ;  /* 0x0000000b000a7c82 */ /* 0x000fe20008000000 */
[----:B------:R-:W-:Y:S01]  /*1d90*/  LOP3.LUT R3, R2, 0x70, R3, 0xf8, !PT ;  /* 0x0000007002037812 */ /* 0x000fe200078ef803 */
[----:B------:R-:W-:Y:S01]  /*1da0*/  ULEA UR9, UR21, UR15, 0x6 ;  /* 0x0000000f15097291 */ /* 0x000fe2000f8e303f */
[----:B------:R-:W-:Y:S01]  /*1db0*/  F2FP.F16.F32.PACK_AB R26, R29, R28 ;  /* 0x0000001c1d1a723e */ /* 0x000fe200000000ff */
[----:B------:R-:W-:Y:S01]  /*1dc0*/  ULEA UR8, UR21, UR20, 0xe ;  /* 0x0000001415087291 */ /* 0x000fe2000f8e703f */
[----:B------:R-:W-:Y:S01]  /*1dd0*/  LOP3.LUT R3, R3, 0x10, R0, 0x78, !PT ;  /* 0x0000001003037812 */ /* 0x000fe200078e7800 */
[----:B------:R-:W-:Y:S01]  /*1de0*/  IMAD.SHL.U32 R0, R0, 0x40, RZ ;  /* 0x0000004000007824 */ /* 0x000fe200078e00ff */
[----:B------:R-:W-:-:S02]  /*1df0*/  F2FP.F16.F32.PACK_AB R27, R31, R30 ;  /* 0x0000001e1f1b723e */ /* 0x000fc400000000ff */
[----:B------:R-:W-:Y:S02]  /*1e00*/  F2FP.F16.F32.PACK_AB R32, R33, R32 ;  /* 0x000000202120723e */ /* 0x000fe400000000ff */
[----:B------:R-:W-:Y:S02]  /*1e10*/  LOP3.LUT R0, R3, 0x3800, R0, 0xf8, !PT ;  /* 0x0000380003007812 */ /* 0x000fe400078ef800 */
[----:B------:R-:W-:Y:S01]  /*1e20*/  F2FP.F16.F32.PACK_AB R57, R59, R58 ;  /* 0x0000003a3b39723e */ /* 0x000fe200000000ff */
[----:B------:R-:W1:Y:S02]  /*1e30*/  @!P2 SYNCS.CCTL.IV [UR20+0x20000] ;  /* 0x02000000ff00a9b1 */ /* 0x000e640008000014 */
[----:B-1----:R-:W-:Y:S01]  /*1e40*/  BAR.SYNC.DEFER_BLOCKING 0x0 ;  /* 0x0000000000007b1d */ /* 0x002fe20000010000 */
[C---:B------:R-:W-:Y:S01]  /*1e50*/  LOP3.LUT R3, R0.reuse, 0x20, RZ, 0x3c, !PT ;  /* 0x0000002000037812 */ /* 0x040fe200078e3cff */
[C---:B------:R-:W-:Y:S01]  /*1e60*/  VIADD R2, R0.reuse, UR20 ;  /* 0x0000001400027c36 */ /* 0x040fe20008000000 */
[----:B------:R-:W-:-:S02]  /*1e70*/  LOP3.LUT R4, R0, 0x40, RZ, 0x3c, !PT ;  /* 0x0000004000047812 */ /* 0x000fc400078e3cff */
[----:B------:R-:W-:Y:S01]  /*1e80*/  F2FP.F16.F32.PACK_AB R33, R35, R34 ;  /* 0x000000222321723e */ /* 0x000fe200000000ff */
[----:B------:R-:W-:Y:S01]  /*1e90*/  VIADD R3, R3, UR20 ;  /* 0x0000001403037c36 */ /* 0x000fe20008000000 */
[----:B------:R-:W-:Y:S01]  /*1ea0*/  F2FP.F16.F32.PACK_AB R58, R61, R60 ;  /* 0x0000003c3d3a723e */ /* 0x000fe200000000ff */
[----:B------:R-:W-:Y:S01]  /*1eb0*/  VIADD R4, R4, UR20 ;  /* 0x0000001404047c36 */ /* 0x000fe20008000000 */
[----:B------:R-:W-:Y:S02]  /*1ec0*/  F2FP.F16.F32.PACK_AB R59, R63, R62 ;  /* 0x0000003e3f3b723e */ /* 0x000fe400000000ff */
[----:B------:R-:W-:Y:S02]  /*1ed0*/  F2FP.F16.F32.PACK_AB R64, R65, R64 ;  /* 0x000000404140723e */ /* 0x000fe400000000ff */
[----:B------:R-:W-:Y:S02]  /*1ee0*/  LOP3.LUT R0, R0, 0x60, RZ, 0x3c, !PT ;  /* 0x0000006000007812 */ /* 0x000fe400078e3cff */
[----:B------:R-:W-:-:S02]  /*1ef0*/  F2FP.F16.F32.PACK_AB R34, R37, R36 ;  /* 0x000000242522723e */ /* 0x000fc400000000ff */
[----:B------:R-:W-:Y:S01]  /*1f00*/  F2FP.F16.F32.PACK_AB R35, R39, R38 ;  /* 0x000000262723723e */ /* 0x000fe200000000ff */
[----:B------:R-:W-:Y:S01]  /*1f10*/  VIADD R0, R0, UR20 ;  /* 0x0000001400007c36 */ /* 0x000fe20008000000 */
[----:B------:R-:W-:Y:S02]  /*1f20*/  F2FP.F16.F32.PACK_AB R40, R41, R40 ;  /* 0x000000282928723e */ /* 0x000fe400000000ff */
[----:B------:R-:W-:Y:S02]  /*1f30*/  F2FP.F16.F32.PACK_AB R65, R67, R66 ;  /* 0x000000424341723e */ /* 0x000fe400000000ff */
[----:B------:R-:W-:Y:S01]  /*1f40*/  F2FP.F16.F32.PACK_AB R41, R43, R42 ;  /* 0x0000002a2b29723e */ /* 0x000fe200000000ff */
[----:B------:R-:W1:Y:S02]  /*1f50*/  @!P2 SYNCS.CCTL.IV [UR20+0x20008] ;  /* 0x02000800ff00a9b1 */ /* 0x000e640008000014 */
[----:B-1----:R-:W-:Y:S01]  /*1f60*/  BAR.SYNC.DEFER_BLOCKING 0x0 ;  /* 0x0000000000007b1d */ /* 0x002fe20000010000 */
[----:B------:R-:W-:-:S02]  /*1f70*/  F2FP.F16.F32.PACK_AB R66, R69, R68 ;  /* 0x000000444542723e */ /* 0x000fc400000000ff */
[----:B------:R-:W-:Y:S02]  /*1f80*/  F2FP.F16.F32.PACK_AB R67, R71, R70 ;  /* 0x000000464743723e */ /* 0x000fe400000000ff */
[----:B------:R-:W-:Y:S02]  /*1f90*/  F2FP.F16.F32.PACK_AB R72, R73, R72 ;  /* 0x000000484948723e */ /* 0x000fe400000000ff */
[----:B------:R-:W-:Y:S02]  /*1fa0*/  F2FP.F16.F32.PACK_AB R42, R45, R44 ;  /* 0x0000002c2d2a723e */ /* 0x000fe400000000ff */
[----:B------:R-:W-:Y:S02]  /*1fb0*/  F2FP.F16.F32.PACK_AB R43, R47, R46 ;  /* 0x0000002e2f2b723e */ /* 0x000fe400000000ff */
[----:B------:R-:W-:Y:S02]  /*1fc0*/  F2FP.F16.F32.PACK_AB R48, R49, R48 ;  /* 0x000000303130723e */ /* 0x000fe400000000ff */
[----:B------:R-:W-:-:S02]  /*1fd0*/  F2FP.F16.F32.PACK_AB R73, R75, R74 ;  /* 0x0000004a4b49723e */ /* 0x000fc400000000ff */
[----:B------:R-:W-:Y:S02]  /*1fe0*/  F2FP.F16.F32.PACK_AB R49, R51, R50 ;  /* 0x000000323331723e */ /* 0x000fe400000000ff */
[----:B------:R-:W-:Y:S02]  /*1ff0*/  F2FP.F16.F32.PACK_AB R74, R77, R76 ;  /* 0x0000004c4d4a723e */ /* 0x000fe400000000ff */
        /* <DEDUP_REMOVED lines=9> */
[----:B------:R-:W-:-:S13]  /*2090*/  ISETP.LT.U32.AND P0, PT, R6, 0x40, P0 ;  /* 0x000000400600780c */ /* 0x000fda0000701070 */
[----:B------:R-:W-:Y:S01]  /*20a0*/  VOTEU.ANY UP0, P0 ;  /* 0x00000000003f7886 */ /* 0x000fe20000000100 */
[----:B------:R-:W-:Y:S01]  /*20b0*/  VOTEU.ANY UP1, P0 ;  /* 0x00000000003f7886 */ /* 0x000fe20000020100 */
[----:B------:R-:W1:Y:S02]  /*20c0*/  @!P2 SYNCS.CCTL.IV [UR20+0x20018] ;  /* 0x02001800ff00a9b1 */ /* 0x000e640008000014 */
[----:B-1----:R-:W-:Y:S01]  /*20d0*/  STSM.16.M88.4 [R2], R24 ;  /* 0x0000001802007844 */ /* 0x002fe20000000200 */
[----:B---3--:R-:W-:Y:S01]  /*20e0*/  @UP0 UMOV UR6, UR26 ;  /* 0x0000001a00060c82 */ /* 0x008fe20008000000 */
[----:B------:R-:W-:Y:S02]  /*20f0*/  @UP0 UMOV UR7, UR27 ;  /* 0x0000001b00070c82 */ /* 0x000fe40008000000 */
[----:B------:R-:W-:Y:S04]  /*2100*/  STSM.16.M88.4 [R2+0x4000], R56 ;  /* 0x0040003802007844 */ /* 0x000fe80000000200 */
[----:B------:R-:W-:Y:S04]  /*2110*/  STSM.16.M88.4 [R3], R32 ;  /* 0x0000002003007844 */ /* 0x000fe80000000200 */
[----:B------:R-:W-:Y:S04]  /*2120*/  STSM.16.M88.4 [R3+0x4000], R64 ;  /* 0x0040004003007844 */ /* 0x000fe80000000200 */
[----:B------:R-:W-:Y:S04]  /*2130*/  STSM.16.M88.4 [R4], R40 ;  /* 0x0000002804007844 */ /* 0x000fe80000000200 */
[----:B------:R-:W-:Y:S04]  /*2140*/  STSM.16.M88.4 [R4+0x4000], R72 ;  /* 0x0040004804007844 */ /* 0x000fe80000000200 */
[----:B------:R-:W-:Y:S04]  /*2150*/  STSM.16.M88.4 [R0], R48 ;  /* 0x0000003000007844 */ /* 0x000fe80000000200 */
[----:B------:R-:W-:Y:S01]  /*2160*/  STSM.16.M88.4 [R0+0x4000], R80 ;  /* 0x0040005000007844 */ /* 0x000fe20000000200 */
[----:B------:R1:W-:Y:S06]  /*2170*/  MEMBAR.ALL.CTA ;  /* 0x0000000000007992 */ /* 0x0003ec0000008000 */
[----:B-1----:R-:W1:Y:S02]  /*2180*/  FENCE.VIEW.ASYNC.S ;  /* 0x00000000000073c6 */ /* 0x002e640000000000 */
[----:B-1----:R-:W-:Y:S06]  /*2190*/  BAR.SYNC.DEFER_BLOCKING 0x0 ;  /* 0x0000000000007b1d */ /* 0x002fec0000010000 */
[----:B------:R1:W-:Y:S01]  /*21a0*/  @UP1 UTMASTG.2D [UR8], [UR6] ;  /* 0x00000008060013b5 */ /* 0x0003e20008008000 */
[----:B------:R0:W-:Y:S01]  /*21b0*/  UTMACMDFLUSH ;  /* 0x00000000000079b7 */ /* 0x0001e20000000000 */
[----:B------:R-:W-:-:S04]  /*21c0*/  DEPBAR.LE SB0, 0x0 ;  /* 0x000080000000791a */ /* 0x000fc80000000000 */
[----:B------:R-:W-:Y:S06]  /*21d0*/  BAR.SYNC.DEFER_BLOCKING 0x0 ;  /* 0x0000000000007b1d */ /* 0x000fec0000010000 */
[----:B-1----:R-:W-:Y:S05]  /*21e0*/  EXIT ;  /* 0x000000000000794d */ /* 0x002fea0003800000 */
.L_x_48:
[----:B------:R-:W1:Y:S02]  /*21f0*/  SYNCS.PHASECHK.TRANS64.TRYWAIT P0, [UR18+0x20000], R2 ;  /* 0x02000002ff0075a7 */ /* 0x000e640008000152 */
[----:B-1----:R-:W-:Y:S05]  /*2200*/  @!P0 BRA `(.L_x_48) ;  /* 0xfffffffc00f88947 */ /* 0x002fea000383ffff */
[----:B------:R-:W-:Y:S05]  /*2210*/  BRA `(.L_x_50) ;  /* 0xfffffff8002c7947 */ /* 0x000fea000383ffff */
.L_x_51:
[----:B------:R-:W-:-:S00]  /*2220*/  BRA `(.L_x_51) ;  /* 0xfffffffc00fc7947 */ /* 0x000fc0000383ffff */
[----:B------:R-:W-:-:S00]  /*2230*/  NOP ;  /* 0x0000000000007918 */ /* 0x000fc00000000000 */
        /* <DEDUP_REMOVED lines=12> */
.L_x_52:


//--------------------- .nv.shared.gluon_wgmma    --------------------------
	.section	.nv.shared.gluon_wgmma,"aw",@nobits
	.sectionflags	@""
	.align	16
	.zero		1024


//--------------------- .nv.shared.reserved.0     --------------------------
	.section	.nv.shared.reserved.0,"aw",@nobits
	.weak		__nv_reservedSMEM_offset_0_alias
	.size		__nv_reservedSMEM_offset_0_alias, 0, 0
	.other		__nv_reservedSMEM_offset_0_alias,@"STO_CUDA_RESERVED_SHARED STV_DEFAULT"
__nv_reservedSMEM_offset_0_alias:
	.zero		0


//--------------------- .nv.constant0.gluon_wgmma --------------------------
	.section	.nv.constant0.gluon_wgmma,"a",@progbits
	.sectionflags	@""
	.align	4
.nv.constant0.gluon_wgmma:
	.zero		608


//--------------------- SYMBOLS --------------------------

	.type		.nv.reservedSmem.offset0,@object
	.size		.nv.reservedSmem.offset0,0x4
